	.target	sm_90a

	.elftype	@"ET_EXEC"


//--------------------- .note.nv.tkinfo           --------------------------
	.section	.note.nv.tkinfo,"",@"SHT_NOTE"
	.sectionflags	@"SHF_NOTE_NV_TKINFO"
	.tkinfo
        /*0018*/ 	.word	0x00000002
        /*0030*/ 	.string	""
        /*0030*/ 	.string	"ptxas"
        /*0030*/ 	.string	"Cuda compilation tools, release 13.0, V13.0.88"
        /*0030*/ 	.string	"Build cuda_13.0.r13.0/compiler.36424714_0"
        /*0030*/ 	.string	"-arch sm_90a -m 64 "



//--------------------- .note.nv.cuinfo           --------------------------
	.section	.note.nv.cuinfo,"",@"SHT_NOTE"
	.sectionflags	@"SHF_NOTE_NV_CUINFO"
        /*0018*/ 	.short	0x0002
        /*001a*/ 	.short	0x005a
        /*001c*/ 	.short	0x0082
	.zero		2


//--------------------- .nv.info                  --------------------------
	.section	.nv.info,"",@"SHT_CUDA_INFO"
	.align	4


	//----- nvinfo : EIATTR_REGCOUNT
	.align		4
        /*0000*/ 	.byte	0x04, 0x2f
        /*0002*/ 	.short	(.L_15 - .L_14)
	.align		4
.L_14:
        /*0004*/ 	.word	index@(_ZN7cutlass13device_kernelINS_4gemm6kernel13GemmUniversalIN4cute5tupleIJiiiiEEENS1_10collective13CollectiveMmaINS1_34MainloopSm90TmaGmmaWarpSpecializedILi3ENS5_IJNS4_1CILi4EEENSA_ILi2EEENSA_ILi1EEEEEENS1_35KernelTmaWarpSpecializedCooperativeEEENS5_IJNSA_ILi128EEESH_NSA_ILi64EEEEEENS_6half_tENS5_IJlSD_lEEESK_NS5_IJSD_llEEENS4_8TiledMMAINS4_8MMA_AtomIJNS4_4SM904GMMA26MMA_64x128x16_F32F16F16_SSILNSQ_5MajorE0ELSS_1ELNSQ_7ScaleInE1ELST_1EEEEEENS4_6LayoutINS5_IJSC_SD_SD_EEENS5_IJSD_NSA_ILi0EEESY_EEEEENS5_IJNS4_10UnderscoreES11_S11_EEEEENS4_23SM90_TMA_LOAD_MULTICASTENS4_14ComposedLayoutINS4_7SwizzleILi3ELi4ELi3EEENS4_18smem_ptr_flag_bitsILi16EEENSW_INS5_IJNSA_ILi8EEESI_EEENS5_IJSI_SD_EEEEEEEvNS4_8identityES14_NS15_IS17_S19_NSW_INS5_IJSI_S1A_EEENS5_IJSD_SI_EEEEEEEvS1F_EENS_8epilogue10collective6detail29Sm90TmaWarpSpecializedAdapterINS1M_15DefaultEpilogueISK_SL_SL_NS1L_6thread17LinearCombinationISK_Li1EffLNS1Q_9ScaleType4KindE0ELNS_15FloatRoundStyleE2ESK_EENS1_15EpilogueDefaultEEEEEvvEEEEvNT_6ParamsE)
        /*0008*/ 	.word	0x000000a8


	//----- nvinfo : EIATTR_FRAME_SIZE
	.align		4
.L_15:
        /*000c*/ 	.byte	0x04, 0x11
        /*000e*/ 	.short	(.L_17 - .L_16)
	.align		4
.L_16:
        /*0010*/ 	.word	index@(_ZN7cutlass13device_kernelINS_4gemm6kernel13GemmUniversalIN4cute5tupleIJiiiiEEENS1_10collective13CollectiveMmaINS1_34MainloopSm90TmaGmmaWarpSpecializedILi3ENS5_IJNS4_1CILi4EEENSA_ILi2EEENSA_ILi1EEEEEENS1_35KernelTmaWarpSpecializedCooperativeEEENS5_IJNSA_ILi128EEESH_NSA_ILi64EEEEEENS_6half_tENS5_IJlSD_lEEESK_NS5_IJSD_llEEENS4_8TiledMMAINS4_8MMA_AtomIJNS4_4SM904GMMA26MMA_64x128x16_F32F16F16_SSILNSQ_5MajorE0ELSS_1ELNSQ_7ScaleInE1ELST_1EEEEEENS4_6LayoutINS5_IJSC_SD_SD_EEENS5_IJSD_NSA_ILi0EEESY_EEEEENS5_IJNS4_10UnderscoreES11_S11_EEEEENS4_23SM90_TMA_LOAD_MULTICASTENS4_14ComposedLayoutINS4_7SwizzleILi3ELi4ELi3EEENS4_18smem_ptr_flag_bitsILi16EEENSW_INS5_IJNSA_ILi8EEESI_EEENS5_IJSI_SD_EEEEEEEvNS4_8identityES14_NS15_IS17_S19_NSW_INS5_IJSI_S1A_EEENS5_IJSD_SI_EEEEEEEvS1F_EENS_8epilogue10collective6detail29Sm90TmaWarpSpecializedAdapterINS1M_15DefaultEpilogueISK_SL_SL_NS1L_6thread17LinearCombinationISK_Li1EffLNS1Q_9ScaleType4KindE0ELNS_15FloatRoundStyleE2ESK_EENS1_15EpilogueDefaultEEEEEvvEEEEvNT_6ParamsE)
        /*0014*/ 	.word	0x00000000


	//----- nvinfo : EIATTR_MIN_STACK_SIZE
	.align		4
.L_17:
        /*0018*/ 	.byte	0x04, 0x12
        /*001a*/ 	.short	(.L_19 - .L_18)
	.align		4
.L_18:
        /*001c*/ 	.word	index@(_ZN7cutlass13device_kernelINS_4gemm6kernel13GemmUniversalIN4cute5tupleIJiiiiEEENS1_10collective13CollectiveMmaINS1_34MainloopSm90TmaGmmaWarpSpecializedILi3ENS5_IJNS4_1CILi4EEENSA_ILi2EEENSA_ILi1EEEEEENS1_35KernelTmaWarpSpecializedCooperativeEEENS5_IJNSA_ILi128EEESH_NSA_ILi64EEEEEENS_6half_tENS5_IJlSD_lEEESK_NS5_IJSD_llEEENS4_8TiledMMAINS4_8MMA_AtomIJNS4_4SM904GMMA26MMA_64x128x16_F32F16F16_SSILNSQ_5MajorE0ELSS_1ELNSQ_7ScaleInE1ELST_1EEEEEENS4_6LayoutINS5_IJSC_SD_SD_EEENS5_IJSD_NSA_ILi0EEESY_EEEEENS5_IJNS4_10UnderscoreES11_S11_EEEEENS4_23SM90_TMA_LOAD_MULTICASTENS4_14ComposedLayoutINS4_7SwizzleILi3ELi4ELi3EEENS4_18smem_ptr_flag_bitsILi16EEENSW_INS5_IJNSA_ILi8EEESI_EEENS5_IJSI_SD_EEEEEEEvNS4_8identityES14_NS15_IS17_S19_NSW_INS5_IJSI_S1A_EEENS5_IJSD_SI_EEEEEEEvS1F_EENS_8epilogue10collective6detail29Sm90TmaWarpSpecializedAdapterINS1M_15DefaultEpilogueISK_SL_SL_NS1L_6thread17LinearCombinationISK_Li1EffLNS1Q_9ScaleType4KindE0ELNS_15FloatRoundStyleE2ESK_EENS1_15EpilogueDefaultEEEEEvvEEEEvNT_6ParamsE)
        /*0020*/ 	.word	0x00000000
.L_19:


//--------------------- .nv.compat                --------------------------
	.section	.nv.compat,"",@"SHT_CUDA_COMPAT_INFO"
	.align	4
        /*0000*/ 	.byte	0x02, 0x09, 0x01, 0x00, 0x02, 0x02, 0x04, 0x00, 0x02, 0x05, 0x05, 0x00, 0x03, 0x07, 0x01, 0x01
        /*0010*/ 	.byte	0x02, 0x03, 0x01, 0x00, 0x02, 0x06, 0x01, 0x00, 0x04, 0x0b, 0x08, 0x00, 0x00, 0x00, 0x00, 0x00
        /*0020*/ 	.byte	0x00, 0x00, 0x00, 0x00


//--------------------- .nv.info._ZN7cutlass13device_kernelINS_4gemm6kernel13GemmUniversalIN4cute5tupleIJiiiiEEENS1_10collective13CollectiveMmaINS1_34MainloopSm90TmaGmmaWarpSpecializedILi3ENS5_IJNS4_1CILi4EEENSA_ILi2EEENSA_ILi1EEEEEENS1_35KernelTmaWarpSpecializedCooperativeEEENS5_IJNSA_ILi128EEESH_NSA_ILi64EEEEEENS_6half_tENS5_IJlSD_lEEESK_NS5_IJSD_llEEENS4_8TiledMMAINS4_8MMA_AtomIJNS4_4SM904GMMA26MMA_64x128x16_F32F16F16_SSILNSQ_5MajorE0ELSS_1ELNSQ_7ScaleInE1ELST_1EEEEEENS4_6LayoutINS5_IJSC_SD_SD_EEENS5_IJSD_NSA_ILi0EEESY_EEEEENS5_IJNS4_10UnderscoreES11_S11_EEEEENS4_23SM90_TMA_LOAD_MULTICASTENS4_14ComposedLayoutINS4_7SwizzleILi3ELi4ELi3EEENS4_18smem_ptr_flag_bitsILi16EEENSW_INS5_IJNSA_ILi8EEESI_EEENS5_IJSI_SD_EEEEEEEvNS4_8identityES14_NS15_IS17_S19_NSW_INS5_IJSI_S1A_EEENS5_IJSD_SI_EEEEEEEvS1F_EENS_8epilogue10collective6detail29Sm90TmaWarpSpecializedAdapterINS1M_15DefaultEpilogueISK_SL_SL_NS1L_6thread17LinearCombinationISK_Li1EffLNS1Q_9ScaleType4KindE0ELNS_15FloatRoundStyleE2ESK_EENS1_15EpilogueDefaultEEEEEvvEEEEvNT_6ParamsE --------------------------
	.section	.nv.info._ZN7cutlass13device_kernelINS_4gemm6kernel13GemmUniversalIN4cute5tupleIJiiiiEEENS1_10collective13CollectiveMmaINS1_34MainloopSm90TmaGmmaWarpSpecializedILi3ENS5_IJNS4_1CILi4EEENSA_ILi2EEENSA_ILi1EEEEEENS1_35KernelTmaWarpSpecializedCooperativeEEENS5_IJNSA_ILi128EEESH_NSA_ILi64EEEEEENS_6half_tENS5_IJlSD_lEEESK_NS5_IJSD_llEEENS4_8TiledMMAINS4_8MMA_AtomIJNS4_4SM904GMMA26MMA_64x128x16_F32F16F16_SSILNSQ_5MajorE0ELSS_1ELNSQ_7ScaleInE1ELST_1EEEEEENS4_6LayoutINS5_IJSC_SD_SD_EEENS5_IJSD_NSA_ILi0EEESY_EEEEENS5_IJNS4_10UnderscoreES11_S11_EEEEENS4_23SM90_TMA_LOAD_MULTICASTENS4_14ComposedLayoutINS4_7SwizzleILi3ELi4ELi3EEENS4_18smem_ptr_flag_bitsILi16EEENSW_INS5_IJNSA_ILi8EEESI_EEENS5_IJSI_SD_EEEEEEEvNS4_8identityES14_NS15_IS17_S19_NSW_INS5_IJSI_S1A_EEENS5_IJSD_SI_EEEEEEEvS1F_EENS_8epilogue10collective6detail29Sm90TmaWarpSpecializedAdapterINS1M_15DefaultEpilogueISK_SL_SL_NS1L_6thread17LinearCombinationISK_Li1EffLNS1Q_9ScaleType4KindE0ELNS_15FloatRoundStyleE2ESK_EENS1_15EpilogueDefaultEEEEEvvEEEEvNT_6ParamsE,"",@"SHT_CUDA_INFO"
	.sectionflags	@""
	.align	4


	//----- nvinfo : EIATTR_CUDA_API_VERSION
	.align		4
        /*0000*/ 	.byte	0x04, 0x37
        /*0002*/ 	.short	(.L_21 - .L_20)
.L_20:
        /*0004*/ 	.word	0x00000082


	//----- nvinfo : EIATTR_KPARAM_INFO
	.align		4
.L_21:
        /*0008*/ 	.byte	0x04, 0x17
        /*000a*/ 	.short	(.L_23 - .L_22)
.L_22:
        /*000c*/ 	.word	0x00000000
        /*0010*/ 	.short	0x0000
        /*0012*/ 	.short	0x0070
        /*0014*/ 	.byte	0x00, 0xf0, 0x01, 0x10


	//----- nvinfo : EIATTR_SPARSE_MMA_MASK
	.align		4
.L_23:
        /*0018*/ 	.byte	0x03, 0x50
        /*001a*/ 	.short	0x0000


	//----- nvinfo : EIATTR_MAXREG_COUNT
	.align		4
        /*001c*/ 	.byte	0x03, 0x1b
        /*001e*/ 	.short	0x00a8


	//----- nvinfo : EIATTR_NUM_BARRIERS
	.align		4
        /*0020*/ 	.byte	0x02, 0x4c
        /*0022*/ 	.byte	0x01
	.zero		1


	//----- nvinfo : EIATTR_EXTERNS
	.align		4
        /*0024*/ 	.byte	0x04, 0x0f
        /*0026*/ 	.short	(.L_25 - .L_24)


	//   ....[0]....
	.align		4
.L_24:
        /*0028*/ 	.word	index@(__assertfail)


	//----- nvinfo : EIATTR_MERCURY_ISA_VERSION
	.align		4
.L_25:
        /*002c*/ 	.byte	0x03, 0x5f
        /*002e*/ 	.short	0x0101


	//----- nvinfo : EIATTR_INT_WARP_WIDE_INSTR_OFFSETS
	.align		4
        /*0030*/ 	.byte	0x04, 0x31
        /*0032*/ 	.short	(.L_27 - .L_26)


	//   ....[0]....
.L_26:
        /*0034*/ 	.word	0x000004c0


	//   ....[1]....
        /*0038*/ 	.word	0x000004e0


	//   ....[2]....
        /*003c*/ 	.word	0x00000690


	//   ....[3]....
        /*0040*/ 	.word	0x00001f00


	//----- nvinfo : EIATTR_COOP_GROUP_MASK_REGIDS
	.align		4
.L_27:
        /*0044*/ 	.byte	0x04, 0x29
        /*0046*/ 	.short	(.L_29 - .L_28)


	//   ....[0]....
.L_28:
        /*0048*/ 	.word	0xffffffff


	//   ....[1]....
        /*004c*/ 	.word	0xffffffff


	//   ....[2]....
        /*0050*/ 	.word	0xffffffff


	//   ....[3]....
        /*0054*/ 	.word	0xffffffff


	//   ....[4]....
        /*0058*/ 	.word	0xffffffff


	//   ....[5]....
        /*005c*/ 	.word	0xffffffff


	//----- nvinfo : EIATTR_COOP_GROUP_INSTR_OFFSETS
	.align		4
.L_29:
        /*0060*/ 	.byte	0x04, 0x28
        /*0062*/ 	.short	(.L_31 - .L_30)


	//   ....[0]....
.L_30:
        /*0064*/ 	.word	0x00000060


	//   ....[1]....
        /*0068*/ 	.word	0x00000070


	//   ....[2]....
        /*006c*/ 	.word	0x00000130


	//   ....[3]....
        /*0070*/ 	.word	0x000002e0


	//   ....[4]....
        /*0074*/ 	.word	0x00000800


	//   ....[5]....
        /*0078*/ 	.word	0x00001480


	//----- nvinfo : EIATTR_REG_RECONFIG
	.align		4
.L_31:
        /*007c*/ 	.byte	0x01, 0x54
	.zero		2


	//----- nvinfo : EIATTR_SYSCALL_OFFSETS
	.align		4
        /*0080*/ 	.byte	0x04, 0x46
        /*0082*/ 	.short	(.L_33 - .L_32)


	//   ....[0]....
.L_32:
        /*0084*/ 	.word	0x00001670


	//----- nvinfo : EIATTR_MBARRIER_INSTR_OFFSETS
	.align		4
.L_33:
        /*0088*/ 	.byte	0x04, 0x39
        /*008a*/ 	.short	(.L_35 - .L_34)


	//   ....[0]....
.L_34:
        /*008c*/ 	.word	0x00000250
        /*0090*/ 	.word	0x000000ff
        /*0094*/ 	.word	0x00000000
        /*0098*/ 	.short	0x0100
        /*009a*/ 	.byte	0x08
	.zero		1


	//   ....[1]....
        /*009c*/ 	.word	0x00000260
        /*00a0*/ 	.word	0x000000ff
        /*00a4*/ 	.word	0x00000018
        /*00a8*/ 	.short	0x0100
        /*00aa*/ 	.byte	0x08
	.zero		1


	//   ....[2]....
        /*00ac*/ 	.word	0x00000270
        /*00b0*/ 	.word	0x000000ff
        /*00b4*/ 	.word	0x00000008
        /*00b8*/ 	.short	0x0100
        /*00ba*/ 	.byte	0x08
	.zero		1


	//   ....[3]....
        /*00bc*/ 	.word	0x00000280
        /*00c0*/ 	.word	0x000000ff
        /*00c4*/ 	.word	0x00000020
        /*00c8*/ 	.short	0x0100
        /*00ca*/ 	.byte	0x08
	.zero		1


	//   ....[4]....
        /*00cc*/ 	.word	0x00000290
        /*00d0*/ 	.word	0x000000ff
        /*00d4*/ 	.word	0x00000010
        /*00d8*/ 	.short	0x0100
        /*00da*/ 	.byte	0x08
	.zero		1


	//   ....[5]....
        /*00dc*/ 	.word	0x000002a0
        /*00e0*/ 	.word	0x000000ff
        /*00e4*/ 	.word	0x00000028
        /*00e8*/ 	.short	0x0100
        /*00ea*/ 	.byte	0x08
	.zero		1


	//   ....[6]....
        /*00ec*/ 	.word	0x00000710
        /*00f0*/ 	.word	0x000000ff
        /*00f4*/ 	.word	0x00000040
        /*00f8*/ 	.short	0x0100
        /*00fa*/ 	.byte	0x06
	.zero		1


	//   ....[7]....
        /*00fc*/ 	.word	0x000007b0
        /*0100*/ 	.word	0x000000ff
        /*0104*/ 	.word	0x00000048
        /*0108*/ 	.short	0x0100
        /*010a*/ 	.byte	0x06
	.zero		1


	//   ....[8]....
        /*010c*/ 	.word	0x00001730
        /*0110*/ 	.word	0x00000003
        /*0114*/ 	.word	0x00000000
        /*0118*/ 	.short	0x010a
        /*011a*/ 	.byte	0x3f
	.zero		1


	//   ....[9]....
        /*011c*/ 	.word	0x00001790
        /*0120*/ 	.word	0x00000003
        /*0124*/ 	.word	0x00000000
        /*0128*/ 	.short	0x010a
        /*012a*/ 	.byte	0x3f
	.zero		1


	//   ....[10]....
        /*012c*/ 	.word	0x00001b10
        /*0130*/ 	.word	0x00000005
        /*0134*/ 	.word	0x00000000
        /*0138*/ 	.short	0x010a
        /*013a*/ 	.byte	0x3f
	.zero		1


	//   ....[11]....
        /*013c*/ 	.word	0x00001b50
        /*0140*/ 	.word	0x00000005
        /*0144*/ 	.word	0x00000000
        /*0148*/ 	.short	0x010a
        /*014a*/ 	.byte	0x3f
	.zero		1


	//   ....[12]....
        /*014c*/ 	.word	0x00001db0
        /*0150*/ 	.word	0x00000004
        /*0154*/ 	.word	0x00000000
        /*0158*/ 	.short	0x0101
        /*015a*/ 	.byte	0x3f
	.zero		1


	//   ....[13]....
        /*015c*/ 	.word	0x00001fa0
        /*0160*/ 	.word	0x00000000
        /*0164*/ 	.word	0x00000000
        /*0168*/ 	.short	0x0101
        /*016a*/ 	.byte	0x3f
	.zero		1


	//   ....[14]....
        /*016c*/ 	.word	0x00007210
        /*0170*/ 	.word	0x00000015
        /*0174*/ 	.word	0x00000018
        /*0178*/ 	.short	0x010a
        /*017a*/ 	.byte	0x3f
	.zero		1


	//   ....[15]....
        /*017c*/ 	.word	0x00007640
        /*0180*/ 	.word	0x00000006
        /*0184*/ 	.word	0x00000048
        /*0188*/ 	.short	0x0101
        /*018a*/ 	.byte	0x3f
	.zero		1


	//   ....[16]....
        /*018c*/ 	.word	0x00007d70
        /*0190*/ 	.word	0x00000007
        /*0194*/ 	.word	0x00000000
        /*0198*/ 	.short	0x010a
        /*019a*/ 	.byte	0x3f
	.zero		1


	//   ....[17]....
        /*019c*/ 	.word	0x00007df0
        /*01a0*/ 	.word	0x00000006
        /*01a4*/ 	.word	0x00000000
        /*01a8*/ 	.short	0x010a
        /*01aa*/ 	.byte	0x3f
	.zero		1


	//   ....[18]....
        /*01ac*/ 	.word	0x00007e80
        /*01b0*/ 	.word	0x00000003
        /*01b4*/ 	.word	0x00000000
        /*01b8*/ 	.short	0x010a
        /*01ba*/ 	.byte	0x3f
	.zero		1


	//   ....[19]....
        /*01bc*/ 	.word	0x00007ee0
        /*01c0*/ 	.word	0x00000003
        /*01c4*/ 	.word	0x00000000
        /*01c8*/ 	.short	0x010a
        /*01ca*/ 	.byte	0x3f
	.zero		1


	//   ....[20]....
        /*01cc*/ 	.word	0x00007f30
        /*01d0*/ 	.word	0x00000005
        /*01d4*/ 	.word	0x00000000
        /*01d8*/ 	.short	0x010a
        /*01da*/ 	.byte	0x3f
	.zero		1


	//   ....[21]....
        /*01dc*/ 	.word	0x00008000
        /*01e0*/ 	.word	0x00000015
        /*01e4*/ 	.word	0x00000018
        /*01e8*/ 	.short	0x010a
        /*01ea*/ 	.byte	0x3f
	.zero		1


	//   ....[22]....
        /*01ec*/ 	.word	0x000080d0
        /*01f0*/ 	.word	0x00000007
        /*01f4*/ 	.word	0x00000000
        /*01f8*/ 	.short	0x010a
        /*01fa*/ 	.byte	0x3f
	.zero		1


	//   ....[23]....
        /*01fc*/ 	.word	0x00008120
        /*0200*/ 	.word	0x00000006
        /*0204*/ 	.word	0x00000000
        /*0208*/ 	.short	0x010a
        /*020a*/ 	.byte	0x3f
	.zero		1


	//----- nvinfo : EIATTR_NUM_MBARRIERS
	.align		4
.L_35:
        /*020c*/ 	.byte	0x03, 0x38
        /*020e*/ 	.short	0x0008


	//----- nvinfo : EIATTR_EXIT_INSTR_OFFSETS
	.align		4
        /*0210*/ 	.byte	0x04, 0x1c
        /*0212*/ 	.short	(.L_37 - .L_36)


	//   ....[0]....
.L_36:
        /*0214*/ 	.word	0x000009d0


	//   ....[1]....
        /*0218*/ 	.word	0x000011e0


	//   ....[2]....
        /*021c*/ 	.word	0x00006850


	//   ....[3]....
        /*0220*/ 	.word	0x00006db0


	//   ....[4]....
        /*0224*/ 	.word	0x00007ed0


	//----- nvinfo : EIATTR_MAX_THREADS
	.align		4
.L_37:
        /*0228*/ 	.byte	0x04, 0x05
        /*022a*/ 	.short	(.L_39 - .L_38)
.L_38:
        /*022c*/ 	.word	0x00000180
        /*0230*/ 	.word	0x00000001
        /*0234*/ 	.word	0x00000001


	//----- nvinfo : EIATTR_CRS_STACK_SIZE
	.align		4
.L_39:
        /*0238*/ 	.byte	0x04, 0x1e
        /*023a*/ 	.short	(.L_41 - .L_40)
.L_40:
        /*023c*/ 	.word	0x00000000


	//----- nvinfo : EIATTR_CBANK_PARAM_SIZE
	.align		4
.L_41:
        /*0240*/ 	.byte	0x03, 0x19
        /*0242*/ 	.short	0x0470


	//----- nvinfo : EIATTR_PARAM_CBANK
	.align		4
        /*0244*/ 	.byte	0x04, 0x0a
        /*0246*/ 	.short	(.L_43 - .L_42)
	.align		4
.L_42:
        /*0248*/ 	.word	index@(.nv.constant0._ZN7cutlass13device_kernelINS_4gemm6kernel13GemmUniversalIN4cute5tupleIJiiiiEEENS1_10collective13CollectiveMmaINS1_34MainloopSm90TmaGmmaWarpSpecializedILi3ENS5_IJNS4_1CILi4EEENSA_ILi2EEENSA_ILi1EEEEEENS1_35KernelTmaWarpSpecializedCooperativeEEENS5_IJNSA_ILi128EEESH_NSA_ILi64EEEEEENS_6half_tENS5_IJlSD_lEEESK_NS5_IJSD_llEEENS4_8TiledMMAINS4_8MMA_AtomIJNS4_4SM904GMMA26MMA_64x128x16_F32F16F16_SSILNSQ_5MajorE0ELSS_1ELNSQ_7ScaleInE1ELST_1EEEEEENS4_6LayoutINS5_IJSC_SD_SD_EEENS5_IJSD_NSA_ILi0EEESY_EEEEENS5_IJNS4_10UnderscoreES11_S11_EEEEENS4_23SM90_TMA_LOAD_MULTICASTENS4_14ComposedLayoutINS4_7SwizzleILi3ELi4ELi3EEENS4_18smem_ptr_flag_bitsILi16EEENSW_INS5_IJNSA_ILi8EEESI_EEENS5_IJSI_SD_EEEEEEEvNS4_8identityES14_NS15_IS17_S19_NSW_INS5_IJSI_S1A_EEENS5_IJSD_SI_EEEEEEEvS1F_EENS_8epilogue10collective6detail29Sm90TmaWarpSpecializedAdapterINS1M_15DefaultEpilogueISK_SL_SL_NS1L_6thread17LinearCombinationISK_Li1EffLNS1Q_9ScaleType4KindE0ELNS_15FloatRoundStyleE2ESK_EENS1_15EpilogueDefaultEEEEEvvEEEEvNT_6ParamsE)
        /*024c*/ 	.short	0x0210
        /*024e*/ 	.short	0x0470


	//----- nvinfo : EIATTR_SW_WAR
	.align		4
.L_43:
        /*0250*/ 	.byte	0x04, 0x36
        /*0252*/ 	.short	(.L_45 - .L_44)
.L_44:
        /*0254*/ 	.word	0x00000008
.L_45:


//--------------------- .nv.callgraph             --------------------------
	.section	.nv.callgraph,"",@"SHT_CUDA_CALLGRAPH"
	.align	4
	.sectionentsize	8
	.align		4
        /*0000*/ 	.word	0x00000000
	.align		4
        /*0004*/ 	.word	0xffffffff
	.align		4
        /*0008*/ 	.word	index@(_ZN7cutlass13device_kernelINS_4gemm6kernel13GemmUniversalIN4cute5tupleIJiiiiEEENS1_10collective13CollectiveMmaINS1_34MainloopSm90TmaGmmaWarpSpecializedILi3ENS5_IJNS4_1CILi4EEENSA_ILi2EEENSA_ILi1EEEEEENS1_35KernelTmaWarpSpecializedCooperativeEEENS5_IJNSA_ILi128EEESH_NSA_ILi64EEEEEENS_6half_tENS5_IJlSD_lEEESK_NS5_IJSD_llEEENS4_8TiledMMAINS4_8MMA_AtomIJNS4_4SM904GMMA26MMA_64x128x16_F32F16F16_SSILNSQ_5MajorE0ELSS_1ELNSQ_7ScaleInE1ELST_1EEEEEENS4_6LayoutINS5_IJSC_SD_SD_EEENS5_IJSD_NSA_ILi0EEESY_EEEEENS5_IJNS4_10UnderscoreES11_S11_EEEEENS4_23SM90_TMA_LOAD_MULTICASTENS4_14ComposedLayoutINS4_7SwizzleILi3ELi4ELi3EEENS4_18smem_ptr_flag_bitsILi16EEENSW_INS5_IJNSA_ILi8EEESI_EEENS5_IJSI_SD_EEEEEEEvNS4_8identityES14_NS15_IS17_S19_NSW_INS5_IJSI_S1A_EEENS5_IJSD_SI_EEEEEEEvS1F_EENS_8epilogue10collective6detail29Sm90TmaWarpSpecializedAdapterINS1M_15DefaultEpilogueISK_SL_SL_NS1L_6thread17LinearCombinationISK_Li1EffLNS1Q_9ScaleType4KindE0ELNS_15FloatRoundStyleE2ESK_EENS1_15EpilogueDefaultEEEEEvvEEEEvNT_6ParamsE)
	.align		4
        /*000c*/ 	.word	index@(__assertfail)
	.align		4
        /*0010*/ 	.word	0x00000000
	.align		4
        /*0014*/ 	.word	0xfffffffe
	.align		4
        /*0018*/ 	.word	0x00000000
	.align		4
        /*001c*/ 	.word	0xfffffffd
	.align		4
        /*0020*/ 	.word	0x00000000
	.align		4
        /*0024*/ 	.word	0xfffffffc


//--------------------- .nv.constant4             --------------------------
	.section	.nv.constant4,"a",@progbits
	.align	8
	.align		8
.nv.constant4:
        /*0000*/ 	.dword	__assertfail
	.align		8
        /*0008*/ 	.dword	__unnamed_1
	.align		8
        /*0010*/ 	.dword	_ZN40_INTERNAL_40e3ae1a_4_k_cu_1371899a_269634cuda3std3__45__cpo5beginE
	.align		8
        /*0018*/ 	.dword	_ZN40_INTERNAL_40e3ae1a_4_k_cu_1371899a_269634cuda3std3__45__cpo3endE
	.align		8
        /*0020*/ 	.dword	_ZN40_INTERNAL_40e3ae1a_4_k_cu_1371899a_269634cuda3std3__45__cpo6cbeginE
	.align		8
        /*0028*/ 	.dword	_ZN40_INTERNAL_40e3ae1a_4_k_cu_1371899a_269634cuda3std3__45__cpo4cendE
	.align		8
        /*0030*/ 	.dword	_ZN40_INTERNAL_40e3ae1a_4_k_cu_1371899a_269634cuda3std3__442_GLOBAL__N__40e3ae1a_4_k_cu_1371899a_269636ignoreE
	.align		8
        /*0038*/ 	.dword	_ZN40_INTERNAL_40e3ae1a_4_k_cu_1371899a_269634cuda3std3__419piecewise_constructE
	.align		8
        /*0040*/ 	.dword	_ZN40_INTERNAL_40e3ae1a_4_k_cu_1371899a_269634cuda3std3__48in_placeE
	.align		8
        /*0048*/ 	.dword	_ZN40_INTERNAL_40e3ae1a_4_k_cu_1371899a_269634cuda3std6ranges3__45__cpo4swapE
	.align		8
        /*0050*/ 	.dword	_ZN40_INTERNAL_40e3ae1a_4_k_cu_1371899a_269634cuda3std6ranges3__45__cpo9iter_moveE
	.align		8
        /*0058*/ 	.dword	_ZN40_INTERNAL_40e3ae1a_4_k_cu_1371899a_269634cute7productE
	.align		8
        /*0060*/ 	.dword	_ZN40_INTERNAL_40e3ae1a_4_k_cu_1371899a_269634cute1_E
	.align		8
        /*0068*/ 	.dword	$str$22
	.align		8
        /*0070*/ 	.dword	$str$23


//--------------------- .text._ZN7cutlass13device_kernelINS_4gemm6kernel13GemmUniversalIN4cute5tupleIJiiiiEEENS1_10collective13CollectiveMmaINS1_34MainloopSm90TmaGmmaWarpSpecializedILi3ENS5_IJNS4_1CILi4EEENSA_ILi2EEENSA_ILi1EEEEEENS1_35KernelTmaWarpSpecializedCooperativeEEENS5_IJNSA_ILi128EEESH_NSA_ILi64EEEEEENS_6half_tENS5_IJlSD_lEEESK_NS5_IJSD_llEEENS4_8TiledMMAINS4_8MMA_AtomIJNS4_4SM904GMMA26MMA_64x128x16_F32F16F16_SSILNSQ_5MajorE0ELSS_1ELNSQ_7ScaleInE1ELST_1EEEEEENS4_6LayoutINS5_IJSC_SD_SD_EEENS5_IJSD_NSA_ILi0EEESY_EEEEENS5_IJNS4_10UnderscoreES11_S11_EEEEENS4_23SM90_TMA_LOAD_MULTICASTENS4_14ComposedLayoutINS4_7SwizzleILi3ELi4ELi3EEENS4_18smem_ptr_flag_bitsILi16EEENSW_INS5_IJNSA_ILi8EEESI_EEENS5_IJSI_SD_EEEEEEEvNS4_8identityES14_NS15_IS17_S19_NSW_INS5_IJSI_S1A_EEENS5_IJSD_SI_EEEEEEEvS1F_EENS_8epilogue10collective6detail29Sm90TmaWarpSpecializedAdapterINS1M_15DefaultEpilogueISK_SL_SL_NS1L_6thread17LinearCombinationISK_Li1EffLNS1Q_9ScaleType4KindE0ELNS_15FloatRoundStyleE2ESK_EENS1_15EpilogueDefaultEEEEEvvEEEEvNT_6ParamsE --------------------------
	.section	.text._ZN7cutlass13device_kernelINS_4gemm6kernel13GemmUniversalIN4cute5tupleIJiiiiEEENS1_10collective13CollectiveMmaINS1_34MainloopSm90TmaGmmaWarpSpecializedILi3ENS5_IJNS4_1CILi4EEENSA_ILi2EEENSA_ILi1EEEEEENS1_35KernelTmaWarpSpecializedCooperativeEEENS5_IJNSA_ILi128EEESH_NSA_ILi64EEEEEENS_6half_tENS5_IJlSD_lEEESK_NS5_IJSD_llEEENS4_8TiledMMAINS4_8MMA_AtomIJNS4_4SM904GMMA26MMA_64x128x16_F32F16F16_SSILNSQ_5MajorE0ELSS_1ELNSQ_7ScaleInE1ELST_1EEEEEENS4_6LayoutINS5_IJSC_SD_SD_EEENS5_IJSD_NSA_ILi0EEESY_EEEEENS5_IJNS4_10UnderscoreES11_S11_EEEEENS4_23SM90_TMA_LOAD_MULTICASTENS4_14ComposedLayoutINS4_7SwizzleILi3ELi4ELi3EEENS4_18smem_ptr_flag_bitsILi16EEENSW_INS5_IJNSA_ILi8EEESI_EEENS5_IJSI_SD_EEEEEEEvNS4_8identityES14_NS15_IS17_S19_NSW_INS5_IJSI_S1A_EEENS5_IJSD_SI_EEEEEEEvS1F_EENS_8epilogue10collective6detail29Sm90TmaWarpSpecializedAdapterINS1M_15DefaultEpilogueISK_SL_SL_NS1L_6thread17LinearCombinationISK_Li1EffLNS1Q_9ScaleType4KindE0ELNS_15FloatRoundStyleE2ESK_EENS1_15EpilogueDefaultEEEEEvvEEEEvNT_6ParamsE,"ax",@progbits
	.align	128
.text._ZN7cutlass13device_kernelINS_4gemm6kernel13GemmUniversalIN4cute5tupleIJiiiiEEENS1_10collective13CollectiveMmaINS1_34MainloopSm90TmaGmmaWarpSpecializedILi3ENS5_IJNS4_1CILi4EEENSA_ILi2EEENSA_ILi1EEEEEENS1_35KernelTmaWarpSpecializedCooperativeEEENS5_IJNSA_ILi128EEESH_NSA_ILi64EEEEEENS_6half_tENS5_IJlSD_lEEESK_NS5_IJSD_llEEENS4_8TiledMMAINS4_8MMA_AtomIJNS4_4SM904GMMA26MMA_64x128x16_F32F16F16_SSILNSQ_5MajorE0ELSS_1ELNSQ_7ScaleInE1ELST_1EEEEEENS4_6LayoutINS5_IJSC_SD_SD_EEENS5_IJSD_NSA_ILi0EEESY_EEEEENS5_IJNS4_10UnderscoreES11_S11_EEEEENS4_23SM90_TMA_LOAD_MULTICASTENS4_14ComposedLayoutINS4_7SwizzleILi3ELi4ELi3EEENS4_18smem_ptr_flag_bitsILi16EEENSW_INS5_IJNSA_ILi8EEESI_EEENS5_IJSI_SD_EEEEEEEvNS4_8identityES14_NS15_IS17_S19_NSW_INS5_IJSI_S1A_EEENS5_IJSD_SI_EEEEEEEvS1F_EENS_8epilogue10collective6detail29Sm90TmaWarpSpecializedAdapterINS1M_15DefaultEpilogueISK_SL_SL_NS1L_6thread17LinearCombinationISK_Li1EffLNS1Q_9ScaleType4KindE0ELNS_15FloatRoundStyleE2ESK_EENS1_15EpilogueDefaultEEEEEvvEEEEvNT_6ParamsE:
        .type           _ZN7cutlass13device_kernelINS_4gemm6kernel13GemmUniversalIN4cute5tupleIJiiiiEEENS1_10collective13CollectiveMmaINS1_34MainloopSm90TmaGmmaWarpSpecializedILi3ENS5_IJNS4_1CILi4EEENSA_ILi2EEENSA_ILi1EEEEEENS1_35KernelTmaWarpSpecializedCooperativeEEENS5_IJNSA_ILi128EEESH_NSA_ILi64EEEEEENS_6half_tENS5_IJlSD_lEEESK_NS5_IJSD_llEEENS4_8TiledMMAINS4_8MMA_AtomIJNS4_4SM904GMMA26MMA_64x128x16_F32F16F16_SSILNSQ_5MajorE0ELSS_1ELNSQ_7ScaleInE1ELST_1EEEEEENS4_6LayoutINS5_IJSC_SD_SD_EEENS5_IJSD_NSA_ILi0EEESY_EEEEENS5_IJNS4_10UnderscoreES11_S11_EEEEENS4_23SM90_TMA_LOAD_MULTICASTENS4_14ComposedLayoutINS4_7SwizzleILi3ELi4ELi3EEENS4_18smem_ptr_flag_bitsILi16EEENSW_INS5_IJNSA_ILi8EEESI_EEENS5_IJSI_SD_EEEEEEEvNS4_8identityES14_NS15_IS17_S19_NSW_INS5_IJSI_S1A_EEENS5_IJSD_SI_EEEEEEEvS1F_EENS_8epilogue10collective6detail29Sm90TmaWarpSpecializedAdapterINS1M_15DefaultEpilogueISK_SL_SL_NS1L_6thread17LinearCombinationISK_Li1EffLNS1Q_9ScaleType4KindE0ELNS_15FloatRoundStyleE2ESK_EENS1_15EpilogueDefaultEEEEEvvEEEEvNT_6ParamsE,@function
        .size           _ZN7cutlass13device_kernelINS_4gemm6kernel13GemmUniversalIN4cute5tupleIJiiiiEEENS1_10collective13CollectiveMmaINS1_34MainloopSm90TmaGmmaWarpSpecializedILi3ENS5_IJNS4_1CILi4EEENSA_ILi2EEENSA_ILi1EEEEEENS1_35KernelTmaWarpSpecializedCooperativeEEENS5_IJNSA_ILi128EEESH_NSA_ILi64EEEEEENS_6half_tENS5_IJlSD_lEEESK_NS5_IJSD_llEEENS4_8TiledMMAINS4_8MMA_AtomIJNS4_4SM904GMMA26MMA_64x128x16_F32F16F16_SSILNSQ_5MajorE0ELSS_1ELNSQ_7ScaleInE1ELST_1EEEEEENS4_6LayoutINS5_IJSC_SD_SD_EEENS5_IJSD_NSA_ILi0EEESY_EEEEENS5_IJNS4_10UnderscoreES11_S11_EEEEENS4_23SM90_TMA_LOAD_MULTICASTENS4_14ComposedLayoutINS4_7SwizzleILi3ELi4ELi3EEENS4_18smem_ptr_flag_bitsILi16EEENSW_INS5_IJNSA_ILi8EEESI_EEENS5_IJSI_SD_EEEEEEEvNS4_8identityES14_NS15_IS17_S19_NSW_INS5_IJSI_S1A_EEENS5_IJSD_SI_EEEEEEEvS1F_EENS_8epilogue10collective6detail29Sm90TmaWarpSpecializedAdapterINS1M_15DefaultEpilogueISK_SL_SL_NS1L_6thread17LinearCombinationISK_Li1EffLNS1Q_9ScaleType4KindE0ELNS_15FloatRoundStyleE2ESK_EENS1_15EpilogueDefaultEEEEEvvEEEEvNT_6ParamsE,(.L_x_195 - _ZN7cutlass13device_kernelINS_4gemm6kernel13GemmUniversalIN4cute5tupleIJiiiiEEENS1_10collective13CollectiveMmaINS1_34MainloopSm90TmaGmmaWarpSpecializedILi3ENS5_IJNS4_1CILi4EEENSA_ILi2EEENSA_ILi1EEEEEENS1_35KernelTmaWarpSpecializedCooperativeEEENS5_IJNSA_ILi128EEESH_NSA_ILi64EEEEEENS_6half_tENS5_IJlSD_lEEESK_NS5_IJSD_llEEENS4_8TiledMMAINS4_8MMA_AtomIJNS4_4SM904GMMA26MMA_64x128x16_F32F16F16_SSILNSQ_5MajorE0ELSS_1ELNSQ_7ScaleInE1ELST_1EEEEEENS4_6LayoutINS5_IJSC_SD_SD_EEENS5_IJSD_NSA_ILi0EEESY_EEEEENS5_IJNS4_10UnderscoreES11_S11_EEEEENS4_23SM90_TMA_LOAD_MULTICASTENS4_14ComposedLayoutINS4_7SwizzleILi3ELi4ELi3EEENS4_18smem_ptr_flag_bitsILi16EEENSW_INS5_IJNSA_ILi8EEESI_EEENS5_IJSI_SD_EEEEEEEvNS4_8identityES14_NS15_IS17_S19_NSW_INS5_IJSI_S1A_EEENS5_IJSD_SI_EEEEEEEvS1F_EENS_8epilogue10collective6detail29Sm90TmaWarpSpecializedAdapterINS1M_15DefaultEpilogueISK_SL_SL_NS1L_6thread17LinearCombinationISK_Li1EffLNS1Q_9ScaleType4KindE0ELNS_15FloatRoundStyleE2ESK_EENS1_15EpilogueDefaultEEEEEvvEEEEvNT_6ParamsE)
        .other          _ZN7cutlass13device_kernelINS_4gemm6kernel13GemmUniversalIN4cute5tupleIJiiiiEEENS1_10collective13CollectiveMmaINS1_34MainloopSm90TmaGmmaWarpSpecializedILi3ENS5_IJNS4_1CILi4EEENSA_ILi2EEENSA_ILi1EEEEEENS1_35KernelTmaWarpSpecializedCooperativeEEENS5_IJNSA_ILi128EEESH_NSA_ILi64EEEEEENS_6half_tENS5_IJlSD_lEEESK_NS5_IJSD_llEEENS4_8TiledMMAINS4_8MMA_AtomIJNS4_4SM904GMMA26MMA_64x128x16_F32F16F16_SSILNSQ_5MajorE0ELSS_1ELNSQ_7ScaleInE1ELST_1EEEEEENS4_6LayoutINS5_IJSC_SD_SD_EEENS5_IJSD_NSA_ILi0EEESY_EEEEENS5_IJNS4_10UnderscoreES11_S11_EEEEENS4_23SM90_TMA_LOAD_MULTICASTENS4_14ComposedLayoutINS4_7SwizzleILi3ELi4ELi3EEENS4_18smem_ptr_flag_bitsILi16EEENSW_INS5_IJNSA_ILi8EEESI_EEENS5_IJSI_SD_EEEEEEEvNS4_8identityES14_NS15_IS17_S19_NSW_INS5_IJSI_S1A_EEENS5_IJSD_SI_EEEEEEEvS1F_EENS_8epilogue10collective6detail29Sm90TmaWarpSpecializedAdapterINS1M_15DefaultEpilogueISK_SL_SL_NS1L_6thread17LinearCombinationISK_Li1EffLNS1Q_9ScaleType4KindE0ELNS_15FloatRoundStyleE2ESK_EENS1_15EpilogueDefaultEEEEEvvEEEEvNT_6ParamsE,@"STO_CUDA_ENTRY STV_DEFAULT"
_ZN7cutlass13device_kernelINS_4gemm6kernel13GemmUniversalIN4cute5tupleIJiiiiEEENS1_10collective13CollectiveMmaINS1_34MainloopSm90TmaGmmaWarpSpecializedILi3ENS5_IJNS4_1CILi4EEENSA_ILi2EEENSA_ILi1EEEEEENS1_35KernelTmaWarpSpecializedCooperativeEEENS5_IJNSA_ILi128EEESH_NSA_ILi64EEEEEENS_6half_tENS5_IJlSD_lEEESK_NS5_IJSD_llEEENS4_8TiledMMAINS4_8MMA_AtomIJNS4_4SM904GMMA26MMA_64x128x16_F32F16F16_SSILNSQ_5MajorE0ELSS_1ELNSQ_7ScaleInE1ELST_1EEEEEENS4_6LayoutINS5_IJSC_SD_SD_EEENS5_IJSD_NSA_ILi0EEESY_EEEEENS5_IJNS4_10UnderscoreES11_S11_EEEEENS4_23SM90_TMA_LOAD_MULTICASTENS4_14ComposedLayoutINS4_7SwizzleILi3ELi4ELi3EEENS4_18smem_ptr_flag_bitsILi16EEENSW_INS5_IJNSA_ILi8EEESI_EEENS5_IJSI_SD_EEEEEEEvNS4_8identityES14_NS15_IS17_S19_NSW_INS5_IJSI_S1A_EEENS5_IJSD_SI_EEEEEEEvS1F_EENS_8epilogue10collective6detail29Sm90TmaWarpSpecializedAdapterINS1M_15DefaultEpilogueISK_SL_SL_NS1L_6thread17LinearCombinationISK_Li1EffLNS1Q_9ScaleType4KindE0ELNS_15FloatRoundStyleE2ESK_EENS1_15EpilogueDefaultEEEEEvvEEEEvNT_6ParamsE:
[----:B------:R-:W0:Y:S01]  /*0000*/  LDC R1, c[0x0][0x28] ;  /* 0x00000a00ff017b82 */ /* 0x000e220000000800 */
[----:B------:R-:W1:Y:S01]  /*0010*/  S2R R95, SR_TID.X ;  /* 0x00000000005f7919 */ /* 0x000e620000002100 */
[----:B------:R-:W-:Y:S01]  /*0020*/  ELECT P0, URZ, PT ;  /* 0x00000000003f782f */ /* 0x000fe20003800000 */
[----:B------:R-:W-:Y:S01]  /*0030*/  BSSY B0, `(.L_x_0) ;  /* 0x000000f000007945 */ /* 0x000fe20003800000 */
[--C-:B-1----:R-:W-:Y:S02]  /*0040*/  SHF.R.U32.HI R0, RZ, 0x5, R95.reuse ;  /* 0x00000005ff007819 */ /* 0x102fe4000001165f */
[----:B------:R-:W-:-:S03]  /*0050*/  SHF.R.U32.HI R7, RZ, 0x7, R95 ;  /* 0x00000007ff077819 */ /* 0x000fc6000001165f */
[----:B------:R-:W1:Y:S04]  /*0060*/  SHFL.IDX PT, R3, R0, RZ, 0x1f ;  /* 0x00001fff00037589 */ /* 0x000e6800000e0000 */
[----:B------:R2:W3:Y:S01]  /*0070*/  SHFL.IDX PT, R2, R7, RZ, 0x1f ;  /* 0x00001fff07027589 */ /* 0x0004e200000e0000 */
[----:B-1----:R-:W-:-:S13]  /*0080*/  ISETP.NE.OR P0, PT, R3, RZ, !P0 ;  /* 0x000000ff0300720c */ /* 0x002fda0004705670 */
[----:B0-23--:R-:W-:Y:S05]  /*0090*/  @P0 BRA `(.L_x_1) ;  /* 0x0000000000200947 */ /* 0x00dfea0003800000 */
[----:B------:R-:W-:Y:S02]  /*00a0*/  ULDC.64 UR4, c[0x0][0x198] ;  /* 0x0000660000047ab9 */ /* 0x000fe40000000a00 */
[----:B------:R-:W-:Y:S02]  /*00b0*/  UIADD3 UR6, UP0, UR4, 0xf0, URZ ;  /* 0x000000f004067890 */ /* 0x000fe4000ff1e03f */
[----:B------:R-:W-:Y:S02]  /*00c0*/  UIADD3 UR4, UP1, UR4, 0x1f0, URZ ;  /* 0x000001f004047890 */ /* 0x000fe4000ff3e03f */
[----:B------:R-:W-:Y:S02]  /*00d0*/  UIADD3.X UR7, URZ, UR5, URZ, UP0, !UPT ;  /* 0x000000053f077290 */ /* 0x000fe400087fe43f */
[----:B------:R-:W-:-:S07]  /*00e0*/  UIADD3.X UR5, URZ, UR5, URZ, UP1, !UPT ;  /* 0x000000053f057290 */ /* 0x000fce0008ffe43f */
[----:B------:R0:W-:Y:S02]  /*00f0*/  UTMACCTL.PF [UR6] ;  /* 0x00000000060079b9 */ /* 0x0001e40008040000 */
[----:B------:R0:W-:Y:S02]  /*0100*/  UTMACCTL.PF [UR4] ;  /* 0x00000000040079b9 */ /* 0x0001e40008040000 */
[----:B0-----:R-:W-:Y:S01]  /*0110*/  NOP ;  /* 0x0000000000007918 */ /* 0x001fe20000000000 */
.L_x_1:
[----:B------:R-:W-:Y:S05]  /*0120*/  BSYNC B0 ;  /* 0x0000000000007941 */ /* 0x000fea0003800000 */
.L_x_0:
[----:B------:R-:W0:Y:S01]  /*0130*/  SHFL.IDX PT, R5, R0, RZ, 0x1f ;  /* 0x00001fff00057589 */ /* 0x000e2200000e0000 */
[----:B------:R-:W-:-:S04]  /*0140*/  SHF.R.S32.HI R4, RZ, 0x1f, R95 ;  /* 0x0000001fff047819 */ /* 0x000fc8000001145f */
[----:B------:R-:W-:Y:S02]  /*0150*/  LEA.HI R4, R4, R95, RZ, 0x7 ;  /* 0x0000005f04047211 */ /* 0x000fe400078f38ff */
[----:B0-----:R-:W-:-:S13]  /*0160*/  ISETP.NE.AND P0, PT, R5, RZ, PT ;  /* 0x000000ff0500720c */ /* 0x001fda0003f05270 */
[----:B------:R-:W-:Y:S05]  /*0170*/  @P0 BRA `(.L_x_2) ;  /* 0x0000000000500947 */ /* 0x000fea0003800000 */
[----:B------:R-:W0:Y:S01]  /*0180*/  S2UR UR8, SR_CgaCtaId ;  /* 0x00000000000879c3 */ /* 0x000e220000008800 */
[----:B------:R-:W-:Y:S01]  /*0190*/  UMOV UR4, 0x400 ;  /* 0x0000040000047882 */ /* 0x000fe20000000000 */
[----:B------:R-:W-:Y:S01]  /*01a0*/  UMOV UR5, 0x1 ;  /* 0x0000000100057882 */ /* 0x000fe20000000000 */
[----:B------:R-:W-:Y:S01]  /*01b0*/  UMOV UR6, 0xa ;  /* 0x0000000a00067882 */ /* 0x000fe20000000000 */
[----:B------:R-:W-:Y:S01]  /*01c0*/  ELECT P0, URZ, PT ;  /* 0x00000000003f782f */ /* 0x000fe20003800000 */
[----:B------:R-:W-:-:S04]  /*01d0*/  UIADD3 UR6, -UR6, 0x100000, URZ ;  /* 0x0010000006067890 */ /* 0x000fc8000fffe13f */
[----:B------:R-:W-:Y:S02]  /*01e0*/  USHF.L.U32 UR7, UR6, 0xb, URZ ;  /* 0x0000000b06077899 */ /* 0x000fe4000800063f */
[----:B------:R-:W-:Y:S02]  /*01f0*/  USHF.L.U32 UR6, UR6, 0x1, URZ ;  /* 0x0000000106067899 */ /* 0x000fe4000800063f */
[----:B0-----:R-:W-:Y:S02]  /*0200*/  ULEA UR8, UR8, UR4, 0x18 ;  /* 0x0000000408087291 */ /* 0x001fe4000f8ec03f */
[----:B------:R-:W-:-:S04]  /*0210*/  UIADD3 UR4, -UR5, 0x100000, URZ ;  /* 0x0010000005047890 */ /* 0x000fc8000fffe13f */
[----:B------:R-:W-:Y:S02]  /*0220*/  USHF.L.U32 UR5, UR4, 0xb, URZ ;  /* 0x0000000b04057899 */ /* 0x000fe4000800063f */
[----:B------:R-:W-:Y:S01]  /*0230*/  USHF.L.U32 UR4, UR4, 0x1, URZ ;  /* 0x0000000104047899 */ /* 0x000fe2000800063f */
[----:B------:R-:W0:Y:S11]  /*0240*/  FENCE.VIEW.ASYNC.S ;  /* 0x00000000000073c6 */ /* 0x000e360000000000 */
[----:B0-----:R0:W1:Y:S01]  /*0250*/  SYNCS.EXCH.64 URZ, [UR8], UR4 ;  /* 0x00000004083f75b2 */ /* 0x0010620008000100 */
[----:B------:R0:W2:Y:S01]  /*0260*/  SYNCS.EXCH.64 URZ, [UR8+0x18], UR6 ;  /* 0x00001806083f75b2 */ /* 0x0000a20008000100 */
[----:B------:R0:W3:Y:S01]  /*0270*/  SYNCS.EXCH.64 URZ, [UR8+0x8], UR4 ;  /* 0x00000804083f75b2 */ /* 0x0000e20008000100 */
[----:B------:R0:W4:Y:S01]  /*0280*/  SYNCS.EXCH.64 URZ, [UR8+0x20], UR6 ;  /* 0x00002006083f75b2 */ /* 0x0001220008000100 */
[----:B------:R0:W0:Y:S01]  /*0290*/  SYNCS.EXCH.64 URZ, [UR8+0x10], UR4 ;  /* 0x00001004083f75b2 */ /* 0x0000220008000100 */
[----:B------:R0:W0:Y:S01]  /*02a0*/  SYNCS.EXCH.64 URZ, [UR8+0x28], UR6 ;  /* 0x00002806083f75b2 */ /* 0x0000220008000100 */
[----:B------:R-:W-:Y:S01]  /*02b0*/  NOP ;  /* 0x0000000000007918 */ /* 0x000fe20000000000 */
.L_x_2:
[----:B0-----:R-:W0:Y:S01]  /*02c0*/  S2UR UR8, SR_CTAID.X ;  /* 0x00000000000879c3 */ /* 0x001e220000002500 */
[----:B------:R-:W-:Y:S01]  /*02d0*/  LOP3.LUT R4, R4, 0xffffff80, RZ, 0xc0, !PT ;  /* 0xffffff8004047812 */ /* 0x000fe200078ec0ff */
[----:B------:R-:W5:Y:S01]  /*02e0*/  SHFL.IDX PT, R0, R0, RZ, 0x1f ;  /* 0x00001fff00007589 */ /* 0x000f6200000e0000 */
[----:B------:R-:W-:Y:S01]  /*02f0*/  SHF.R.S32.HI R10, RZ, 0x1f, R5 ;  /* 0x0000001fff0a7819 */ /* 0x000fe20000011405 */
[----:B------:R-:W-:Y:S01]  /*0300*/  ULDC UR4, c[0x0][0x150] ;  /* 0x0000540000047ab9 */ /* 0x000fe20000000800 */
[----:B------:R-:W-:Y:S01]  /*0310*/  ELECT P0, URZ, PT ;  /* 0x00000000003f782f */ /* 0x000fe20003800000 */
[----:B------:R-:W-:Y:S01]  /*0320*/  IMAD.IADD R8, R95, 0x1, -R4 ;  /* 0x000000015f087824 */ /* 0x000fe200078e0a04 */
[----:B------:R-:W-:Y:S01]  /*0330*/  LEA.HI R10, R10, R5, RZ, 0x2 ;  /* 0x000000050a0a7211 */ /* 0x000fe200078f10ff */
[----:B------:R-:W1:Y:S01]  /*0340*/  S2R R4, SR_CTAID.Y ;  /* 0x0000000000047919 */ /* 0x000e620000002600 */
[----:B------:R-:W2:Y:S01]  /*0350*/  LDC R12, c[0x0][0x144] ;  /* 0x00005100ff0c7b82 */ /* 0x000ea20000000800 */
[----:B------:R-:W-:Y:S01]  /*0360*/  NOP ;  /* 0x0000000000007918 */ /* 0x000fe20000000000 */
[----:B------:R-:W-:Y:S01]  /*0370*/  SHF.R.S32.HI R9, RZ, 0x1f, R8 ;  /* 0x0000001fff097819 */ /* 0x000fe20000011408 */
[----:B------:R-:W-:Y:S01]  /*0380*/  NOP ;  /* 0x0000000000007918 */ /* 0x000fe20000000000 */
[----:B------:R-:W-:Y:S01]  /*0390*/  LOP3.LUT R10, R10, 0x3ffffffc, RZ, 0xc0, !PT ;  /* 0x3ffffffc0a0a7812 */ /* 0x000fe200078ec0ff */
[----:B------:R-:W-:Y:S01]  /*03a0*/  IMAD.MOV.U32 R22, RZ, RZ, 0x1 ;  /* 0x00000001ff167424 */ /* 0x000fe200078e00ff */
[----:B------:R-:W-:-:S02]  /*03b0*/  LEA.HI R9, R9, R8, RZ, 0x3 ;  /* 0x0000000809097211 */ /* 0x000fc400078f18ff */
[----:B------:R-:W3:Y:S01]  /*03c0*/  LDC R13, c[0x0][0x140] ;  /* 0x00005000ff0d7b82 */ /* 0x000ee20000000800 */
[----:B------:R-:W-:Y:S01]  /*03d0*/  IMAD.IADD R10, R5, 0x1, -R10 ;  /* 0x00000001050a7824 */ /* 0x000fe200078e0a0a */
[--C-:B------:R-:W-:Y:S02]  /*03e0*/  SHF.R.S32.HI R6, RZ, 0x3, R9.reuse ;  /* 0x00000003ff067819 */ /* 0x100fe40000011409 */
[----:B------:R-:W-:Y:S02]  /*03f0*/  SHF.R.S32.HI R9, RZ, 0x1f, R9 ;  /* 0x0000001fff097819 */ /* 0x000fe40000011409 */
[----:B------:R-:W-:Y:S02]  /*0400*/  ISETP.NE.AND P3, PT, R2, RZ, PT ;  /* 0x000000ff0200720c */ /* 0x000fe40003f65270 */
[----:B0-----:R-:W-:Y:S02]  /*0410*/  I2FP.F32.U32 R11, UR8 ;  /* 0x00000008000b7c45 */ /* 0x001fe40008201000 */
[----:B------:R-:W-:-:S02]  /*0420*/  LEA.HI R9, R9, R6, RZ, 0x2 ;  /* 0x0000000609097211 */ /* 0x000fc400078f10ff */
[----:B-----5:R-:W-:Y:S01]  /*0430*/  ISETP.NE.OR P0, PT, R0, RZ, !P0 ;  /* 0x000000ff0000720c */ /* 0x020fe20004705670 */
[----:B------:R-:W-:Y:S01]  /*0440*/  FMUL R11, R11, UR4 ;  /* 0x000000040b0b7c20 */ /* 0x000fe20008400000 */
[----:B------:R-:W-:Y:S01]  /*0450*/  LOP3.LUT R9, R9, 0xfffffffc, RZ, 0xc0, !PT ;  /* 0xfffffffc09097812 */ /* 0x000fe200078ec0ff */
[----:B------:R-:W-:Y:S01]  /*0460*/  ULDC UR4, c[0x0][0x154] ;  /* 0x0000550000047ab9 */ /* 0x000fe20000000800 */
[----:B------:R-:W-:-:S03]  /*0470*/  SHF.R.S32.HI R0, RZ, 0x1f, R3 ;  /* 0x0000001fff007819 */ /* 0x000fc60000011403 */
[----:B------:R-:W0:Y:S01]  /*0480*/  F2I.U32.TRUNC.NTZ R11, R11 ;  /* 0x0000000b000b7305 */ /* 0x000e22000020f000 */
[----:B------:R-:W-:Y:S01]  /*0490*/  IMAD.IADD R9, R6, 0x1, -R9 ;  /* 0x0000000106097824 */ /* 0x000fe200078e0a09 */
[----:B------:R-:W-:-:S03]  /*04a0*/  LEA.HI R0, R0, R3, RZ, 0x2 ;  /* 0x0000000300007211 */ /* 0x000fc600078f10ff */
[----:B------:R-:W-:Y:S01]  /*04b0*/  IMAD R10, R10, 0x4, R9 ;  /* 0x000000040a0a7824 */ /* 0x000fe200078e0209 */
[----:B------:R-:W-:Y:S01]  /*04c0*/  VOTEU.ALL UP0, P0 ;  /* 0x00000000003f7886 */ /* 0x000fe20000000000 */
[----:B------:R-:W-:Y:S01]  /*04d0*/  LOP3.LUT R0, R0, 0xfffffffc, RZ, 0xc0, !PT ;  /* 0xfffffffc00007812 */ /* 0x000fe200078ec0ff */
[----:B------:R-:W-:Y:S01]  /*04e0*/  VOTEU.ALL UP1, P0 ;  /* 0x00000000003f7886 */ /* 0x000fe20000020000 */
[C---:B------:R-:W-:Y:S01]  /*04f0*/  IMAD.SHL.U32 R19, R10.reuse, 0x4, RZ ;  /* 0x000000040a137824 */ /* 0x040fe200078e00ff */
[----:B------:R-:W-:Y:S01]  /*0500*/  SHF.R.S32.HI R9, RZ, 0x1f, R10 ;  /* 0x0000001fff097819 */ /* 0x000fe2000001140a */
[----:B------:R-:W5:Y:S01]  /*0510*/  @!UP0 S2UR UR7, SR_CgaCtaId ;  /* 0x00000000000789c3 */ /* 0x000f620000008800 */
[----:B------:R-:W-:Y:S01]  /*0520*/  IMAD.IADD R3, R3, 0x1, -R0 ;  /* 0x0000000103037824 */ /* 0x000fe200078e0a00 */
[----:B------:R-:W-:Y:S01]  /*0530*/  @!UP0 UMOV UR6, 0x400 ;  /* 0x0000040000068882 */ /* 0x000fe20000000000 */
[----:B------:R-:W-:Y:S01]  /*0540*/  LEA.HI R9, R9, R10, RZ, 0x2 ;  /* 0x0000000a09097211 */ /* 0x000fe200078f10ff */
[----:B0-----:R-:W-:Y:S01]  /*0550*/  IMAD.MOV R15, RZ, RZ, -R11 ;  /* 0x000000ffff0f7224 */ /* 0x001fe200078e0a0b */
[----:B------:R-:W-:-:S02]  /*0560*/  LOP3.LUT R19, R10, 0xc, R19, 0x78, !PT ;  /* 0x0000000c0a137812 */ /* 0x000fc400078e7813 */
[----:B------:R-:W-:Y:S01]  /*0570*/  LOP3.LUT R11, R9, 0xfffffffc, RZ, 0xc0, !PT ;  /* 0xfffffffc090b7812 */ /* 0x000fe200078ec0ff */
[----:B--2---:R-:W-:Y:S01]  /*0580*/  IMAD R6, R12, R15, UR8 ;  /* 0x000000080c067e24 */ /* 0x004fe2000f8e020f */
[----:B-1----:R-:W-:Y:S01]  /*0590*/  I2FP.F32.U32 R12, R4 ;  /* 0x00000004000c7245 */ /* 0x002fe20000201000 */
[----:B------:R-:W0:Y:S01]  /*05a0*/  LDC R9, c[0x0][0x148] ;  /* 0x00005200ff097b82 */ /* 0x000e220000000800 */
[----:B------:R-:W-:Y:S01]  /*05b0*/  ISETP.NE.AND P1, PT, R3, 0x3, PT ;  /* 0x000000030300780c */ /* 0x000fe20003f25270 */
[----:B------:R-:W-:Y:S01]  /*05c0*/  IMAD.IADD R11, R10, 0x1, -R11 ;  /* 0x000000010a0b7824 */ /* 0x000fe200078e0a0b */
[----:B---3--:R-:W-:Y:S01]  /*05d0*/  ISETP.EQ.U32.AND P2, PT, R13, 0x1, PT ;  /* 0x000000010d00780c */ /* 0x008fe20003f42070 */
[----:B------:R-:W-:Y:S01]  /*05e0*/  FMUL R12, R12, UR4 ;  /* 0x000000040c0c7c20 */ /* 0x000fe20008400000 */
[----:B------:R-:W-:Y:S01]  /*05f0*/  UMOV UR4, 0x20 ;  /* 0x0000002000047882 */ /* 0x000fe20000000000 */
[----:B------:R-:W-:Y:S01]  /*0600*/  ISETP.EQ.OR P1, PT, R3, RZ, !P1 ;  /* 0x000000ff0300720c */ /* 0x000fe20004f22670 */
[----:B------:R-:W-:-:S04]  /*0610*/  @!UP0 UIADD3 UR4, -UR4, 0x100000, URZ ;  /* 0x0010000004048890 */ /* 0x000fc8000fffe13f */
[----:B------:R-:W-:Y:S02]  /*0620*/  @!UP0 USHF.L.U32 UR5, UR4, 0xb, URZ ;  /* 0x0000000b04058899 */ /* 0x000fe4000800063f */
[----:B------:R-:W-:Y:S01]  /*0630*/  @!UP0 USHF.L.U32 UR4, UR4, 0x1, URZ ;  /* 0x0000000104048899 */ /* 0x000fe2000800063f */
[----:B------:R-:W-:Y:S01]  /*0640*/  ISETP.NE.AND P4, PT, R11, R6, PT ;  /* 0x000000060b00720c */ /* 0x000fe20003f85270 */
[----:B------:R-:W1:Y:S01]  /*0650*/  F2I.U32.TRUNC.NTZ R12, R12 ;  /* 0x0000000c000c7305 */ /* 0x000e62000020f000 */
[----:B------:R-:W-:Y:S01]  /*0660*/  ISETP.EQ.AND P1, PT, R2, RZ, P1 ;  /* 0x000000ff0200720c */ /* 0x000fe20000f22270 */
[----:B-----5:R-:W-:-:S03]  /*0670*/  @!UP0 ULEA UR6, UR7, UR6, 0x18 ;  /* 0x0000000607068291 */ /* 0x020fc6000f8ec03f */
[----:B------:R-:W-:Y:S01]  /*0680*/  SEL R18, RZ, 0x1, !P1 ;  /* 0x00000001ff127807 */ /* 0x000fe20004800000 */
[----:B------:R-:W-:Y:S01]  /*0690*/  VOTEU.ALL UP0, P0 ;  /* 0x00000000003f7886 */ /* 0x000fe20000000000 */
[----:B------:R-:W-:Y:S01]  /*06a0*/  LOP3.LUT P0, RZ, R8, 0x7, RZ, 0xc0, !PT ;  /* 0x0000000708ff7812 */ /* 0x000fe2000780c0ff */
[----:B------:R-:W-:-:S04]  /*06b0*/  VIADD R8, R2, 0xffffffff ;  /* 0xffffffff02087836 */ /* 0x000fc80000000000 */
[----:B------:R-:W-:Y:S02]  /*06c0*/  @P4 SHF.R.S32.HI R0, RZ, 0x1f, R19 ;  /* 0x0000001fff004819 */ /* 0x000fe40000011413 */
[----:B------:R-:W-:Y:S01]  /*06d0*/  ISETP.LT.U32.AND P0, PT, R19, 0x8, !P0 ;  /* 0x000000081300780c */ /* 0x000fe20004701070 */
[----:B-1----:R-:W-:Y:S01]  /*06e0*/  IMAD.MOV R23, RZ, RZ, -R12 ;  /* 0x000000ffff177224 */ /* 0x002fe200078e0a0c */
[----:B------:R-:W-:Y:S01]  /*06f0*/  @P4 LEA.HI R0, R0, R19, RZ, 0x2 ;  /* 0x0000001300004211 */ /* 0x000fe200078f10ff */
[----:B------:R-:W1:Y:S02]  /*0700*/  FENCE.VIEW.ASYNC.S ;  /* 0x00000000000073c6 */ /* 0x000e640000000000 */
[----:B-1----:R1:W2:Y:S01]  /*0710*/  @!UP0 SYNCS.EXCH.64 URZ, [UR6+0x40], UR4 ;  /* 0x00004004063f85b2 */ /* 0x0022a20008000100 */
[----:B------:R-:W-:Y:S01]  /*0720*/  ISETP.GE.U32.AND P6, PT, R8, 0x2, PT ;  /* 0x000000020800780c */ /* 0x000fe20003fc6070 */
[----:B0-----:R-:W-:Y:S01]  /*0730*/  IMAD R11, R9, R23, R4 ;  /* 0x00000017090b7224 */ /* 0x001fe200078e0204 */
[----:B------:R-:W-:-:S02]  /*0740*/  @P4 SHF.R.S32.HI R0, RZ, 0x2, R0 ;  /* 0x00000002ff004819 */ /* 0x000fc40000011400 */
[----:B------:R-:W-:Y:S02]  /*0750*/  SEL R18, R18, 0x2, P6 ;  /* 0x0000000212127807 */ /* 0x000fe40003000000 */
[----:B------:R-:W-:Y:S02]  /*0760*/  @P4 ISETP.NE.AND P5, PT, R0, R11, PT ;  /* 0x0000000b0000420c */ /* 0x000fe40003fa5270 */
[----:B------:R-:W-:Y:S02]  /*0770*/  SEL R11, RZ, 0x1, !P0 ;  /* 0x00000001ff0b7807 */ /* 0x000fe40004000000 */
[----:B------:R-:W-:Y:S02]  /*0780*/  @P4 SEL R22, RZ, 0x1, P5 ;  /* 0x00000001ff164807 */ /* 0x000fe40002800000 */
[----:B------:R-:W-:Y:S02]  /*0790*/  LOP3.LUT R0, R95, 0x7f, RZ, 0xc0, !PT ;  /* 0x0000007f5f007812 */ /* 0x000fe400078ec0ff */
[----:B------:R-:W-:Y:S01]  /*07a0*/  LOP3.LUT R22, R22, R11, RZ, 0xc0, !PT ;  /* 0x0000000b16167212 */ /* 0x000fe200078ec0ff */
[----:B------:R1:W0:Y:S01]  /*07b0*/  @!UP1 SYNCS.EXCH.64 URZ, [UR6+0x48], UR4 ;  /* 0x00004804063f95b2 */ /* 0x0002220008000100 */
[----:B------:R-:W-:Y:S01]  /*07c0*/  NOP ;  /* 0x0000000000007918 */ /* 0x000fe20000000000 */
[----:B-12---:R-:W-:Y:S05]  /*07d0*/  @!P2 BRA `(.L_x_3) ;  /* 0x000000000008a947 */ /* 0x006fea0003800000 */
[----:B0---4-:R-:W-:Y:S01]  /*07e0*/  UCGABAR_ARV ;  /* 0x00000000000079c7 */ /* 0x011fe20008000000 */
[----:B------:R-:W-:Y:S05]  /*07f0*/  BRA `(.L_x_4) ;  /* 0x0000000000047947 */ /* 0x000fea0003800000 */
.L_x_3:
[----:B0---4-:R-:W-:Y:S01]  /*0800*/  NOP ;  /* 0x0000000000007918 */ /* 0x011fe20000000000 */
.L_x_4:
[----:B------:R-:W0:Y:S01]  /*0810*/  LDC R2, c[0x0][0x65c] ;  /* 0x00019700ff027b82 */ /* 0x000e220000000800 */
[----:B------:R-:W-:Y:S02]  /*0820*/  IMAD.U32 R10, RZ, RZ, UR8 ;  /* 0x00000008ff0a7e24 */ /* 0x000fe4000f8e00ff */
[----:B------:R-:W-:Y:S01]  /*0830*/  IMAD.MOV.U32 R11, RZ, RZ, RZ ;  /* 0x000000ffff0b7224 */ /* 0x000fe200078e00ff */
[----:B0-----:R-:W-:-:S04]  /*0840*/  ISETP.NE.AND P1, PT, R2, 0x1, PT ;  /* 0x000000010200780c */ /* 0x001fc80003f25270 */
[----:B------:R-:W-:-:S09]  /*0850*/  P2R R5, PR, RZ, 0x2 ;  /* 0x00000002ff057803 */ /* 0x000fd20000000000 */
[----:B------:R-:W0:Y:S01]  /*0860*/  @P1 LDC R17, c[0x0][0x10] ;  /* 0x00000400ff111b82 */ /* 0x000e220000000800 */
[----:B------:R-:W-:Y:S02]  /*0870*/  @P1 IMAD.MOV.U32 R5, RZ, RZ, RZ ;  /* 0x000000ffff051224 */ /* 0x000fe400078e00ff */
[----:B------:R-:W-:-:S05]  /*0880*/  @P1 IMAD.MOV.U32 R15, RZ, RZ, RZ ;  /* 0x000000ffff0f1224 */ /* 0x000fca00078e00ff */
[----:B------:R-:W1:Y:S01]  /*0890*/  @!P1 LDC R13, c[0x0][0xc] ;  /* 0x00000300ff0d9b82 */ /* 0x000e620000000800 */
[----:B------:R-:W-:Y:S01]  /*08a0*/  ULDC UR4, c[0x0][0xc] ;  /* 0x0000030000047ab9 */ /* 0x000fe20000000800 */
[----:B------:R-:W-:Y:S01]  /*08b0*/  ULDC UR5, c[0x0][0x10] ;  /* 0x0000040000057ab9 */ /* 0x000fe20000000800 */
[----:B------:R-:W-:Y:S01]  /*08c0*/  ULDC UR6, c[0x0][0x14] ;  /* 0x0000050000067ab9 */ /* 0x000fe20000000800 */
[----:B------:R-:W-:-:S04]  /*08d0*/  UIMAD.WIDE.U32 UR4, UR4, UR5, URZ ;  /* 0x00000005040472a5 */ /* 0x000fc8000f8e003f */
[----:B------:R-:W-:Y:S02]  /*08e0*/  UIMAD.WIDE.U32 UR36, UR4, UR6, URZ ;  /* 0x00000006042472a5 */ /* 0x000fe4000f8e003f */
[----:B------:R-:W-:-:S04]  /*08f0*/  UIMAD UR42, UR5, UR6, URZ ;  /* 0x00000006052a72a4 */ /* 0x000fc8000f8e023f */
[----:B------:R-:W-:Y:S01]  /*0900*/  UIADD3 UR42, UR37, UR42, URZ ;  /* 0x0000002a252a7290 */ /* 0x000fe2000fffe03f */
[----:B0-----:R-:W-:-:S04]  /*0910*/  @P1 IMAD.WIDE.U32 R16, R17, UR8, R4 ;  /* 0x0000000811101c25 */ /* 0x001fc8000f8e0004 */
[----:B------:R-:W-:Y:S02]  /*0920*/  @P1 IMAD.IADD R17, R17, 0x1, R15 ;  /* 0x0000000111111824 */ /* 0x000fe400078e020f */
[----:B-1----:R-:W-:-:S04]  /*0930*/  @!P1 IMAD.WIDE.U32 R10, R4, R13, R10 ;  /* 0x0000000d040a9225 */ /* 0x002fc800078e000a */
[----:B------:R-:W-:Y:S02]  /*0940*/  @!P1 IMAD.MOV.U32 R16, RZ, RZ, R10 ;  /* 0x000000ffff109224 */ /* 0x000fe400078e000a */
[----:B------:R-:W-:Y:S01]  /*0950*/  @!P1 IMAD.MOV.U32 R17, RZ, RZ, R11 ;  /* 0x000000ffff119224 */ /* 0x000fe200078e000b */
[----:B------:R-:W-:Y:S06]  /*0960*/  @!P2 BRA `(.L_x_5) ;  /* 0x00000000000ca947 */ /* 0x000fec0003800000 */
[----:B------:R-:W-:Y:S01]  /*0970*/  UCGABAR_WAIT ;  /* 0x0000000000007dc7 */ /* 0x000fe20008000000 */
[----:B------:R-:W-:Y:S01]  /*0980*/  CCTL.IVALL ;  /* 0x00000000ff00798f */ /* 0x000fe20002000000 */
[----:B------:R-:W-:Y:S05]  /*0990*/  BRA `(.L_x_6) ;  /* 0x0000000000047947 */ /* 0x000fea0003800000 */
.L_x_5:
[----:B------:R-:W-:Y:S06]  /*09a0*/  BAR.SYNC.DEFER_BLOCKING 0x0 ;  /* 0x0000000000007b1d */ /* 0x000fec0000010000 */
.L_x_6:
[----:B------:R-:W-:Y:S05]  /*09b0*/  @!P3 BRA `(.L_x_7) ;  /* 0x0000005c00a8b947 */ /* 0x000fea0003800000 */
[----:B------:R-:W-:-:S13]  /*09c0*/  ISETP.GT.U32.AND P0, PT, R8, 0x1, PT ;  /* 0x000000010800780c */ /* 0x000fda0003f04070 */
[----:B------:R-:W-:Y:S05]  /*09d0*/  @P0 EXIT ;  /* 0x000000000000094d */ /* 0x000fea0003800000 */
[----:B------:R-:W-:Y:S01]  /*09e0*/  ULDC.64 UR4, c[0x0][0x650] ;  /* 0x0001940000047ab9 */ /* 0x000fe20000000a00 */
[----:B------:R-:W-:Y:S01]  /*09f0*/  PRMT R3, RZ, 0x7610, R3 ;  /* 0x00007610ff037816 */ /* 0x000fe20000000003 */
[----:B------:R-:W-:Y:S01]  /*0a00*/  IMAD.MOV.U32 R103, RZ, RZ, -0x1 ;  /* 0xffffffffff677424 */ /* 0x000fe200078e00ff */
[----:B------:R-:W-:Y:S01]  /*0a10*/  ISETP.GE.U32.AND P0, PT, R16, UR4, PT ;  /* 0x0000000410007c0c */ /* 0x000fe2000bf06070 */
[----:B------:R-:W-:Y:S02]  /*0a20*/  IMAD.MOV.U32 R100, RZ, RZ, -0x1 ;  /* 0xffffffffff647424 */ /* 0x000fe400078e00ff */
[----:B------:R-:W-:Y:S01]  /*0a30*/  IMAD.MOV.U32 R101, RZ, RZ, -0x1 ;  /* 0xffffffffff657424 */ /* 0x000fe200078e00ff */
[----:B------:R-:W-:-:S13]  /*0a40*/  ISETP.GE.U32.AND.EX P0, PT, R17, UR5, PT, P0 ;  /* 0x0000000511007c0c */ /* 0x000fda000bf06100 */
[----:B------:R-:W-:Y:S05]  /*0a50*/  @P0 BRA `(.L_x_8) ;  /* 0x0000000400280947 */ /* 0x000fea0003800000 */
[----:B------:R-:W0:Y:S01]  /*0a60*/  LDC.64 R24, c[0x0][0x628] ;  /* 0x00018a00ff187b82 */ /* 0x000e220000000a00 */
[----:B------:R-:W-:Y:S02]  /*0a70*/  IMAD.MOV.U32 R10, RZ, RZ, R16 ;  /* 0x000000ffff0a7224 */ /* 0x000fe400078e0010 */
[----:B------:R-:W-:-:S05]  /*0a80*/  IMAD.MOV.U32 R11, RZ, RZ, R17 ;  /* 0x000000ffff0b7224 */ /* 0x000fca00078e0011 */
[----:B------:R-:W1:Y:S08]  /*0a90*/  LDC R8, c[0x0][0x630] ;  /* 0x00018c00ff087b82 */ /* 0x000e700000000800 */
[----:B------:R-:W2:Y:S01]  /*0aa0*/  LDC.64 R26, c[0x0][0x620] ;  /* 0x00018800ff1a7b82 */ /* 0x000ea20000000a00 */
[----:B0-----:R-:W-:-:S04]  /*0ab0*/  ISETP.NE.U32.AND P0, PT, R24, RZ, PT ;  /* 0x000000ff1800720c */ /* 0x001fc80003f05070 */
[----:B------:R-:W-:-:S13]  /*0ac0*/  ISETP.NE.AND.EX P0, PT, R25, RZ, PT, P0 ;  /* 0x000000ff1900720c */ /* 0x000fda0003f05300 */
[----:B-12---:R-:W-:Y:S05]  /*0ad0*/  @!P0 BRA `(.L_x_9) ;  /* 0x0000000000288947 */ /* 0x006fea0003800000 */
[----:B------:R-:W0:Y:S02]  /*0ae0*/  LDC R3, c[0x0][0x634] ;  /* 0x00018d00ff037b82 */ /* 0x000e240000000800 */
[----:B0-----:R-:W-:-:S05]  /*0af0*/  IADD3 R3, P0, R16, R3, RZ ;  /* 0x0000000310037210 */ /* 0x001fca0007f1e0ff */
[----:B------:R-:W-:-:S04]  /*0b00*/  IMAD.X R21, RZ, RZ, R17, P0 ;  /* 0x000000ffff157224 */ /* 0x000fc800000e0611 */
[----:B------:R-:W-:-:S04]  /*0b10*/  IMAD.WIDE.U32 R10, R21, R24, RZ ;  /* 0x00000018150a7225 */ /* 0x000fc800078e00ff */
[----:B------:R-:W-:-:S04]  /*0b20*/  IMAD.WIDE.U32 R12, P0, R3, R25, R10 ;  /* 0x00000019030c7225 */ /* 0x000fc8000780000a */
[----:B------:R-:W-:-:S04]  /*0b30*/  IMAD.WIDE.U32 R10, R3, R24, RZ ;  /* 0x00000018030a7225 */ /* 0x000fc800078e00ff */
[----:B------:R-:W-:Y:S01]  /*0b40*/  IMAD.X R15, RZ, RZ, RZ, P0 ;  /* 0x000000ffff0f7224 */ /* 0x000fe200000e06ff */
[----:B------:R-:W-:Y:S01]  /*0b50*/  IADD3 RZ, P0, R11, R12, RZ ;  /* 0x0000000c0bff7210 */ /* 0x000fe20007f1e0ff */
[----:B------:R-:W-:-:S04]  /*0b60*/  IMAD.MOV.U32 R14, RZ, RZ, R13 ;  /* 0x000000ffff0e7224 */ /* 0x000fc800078e000d */
[----:B------:R-:W-:-:S08]  /*0b70*/  IMAD.WIDE.U32.X R10, R21, R25, R14, P0 ;  /* 0x00000019150a7225 */ /* 0x000fd000000e040e */
.L_x_9:
[----:B------:R-:W0:Y:S01]  /*0b80*/  LDC.64 R30, c[0x0][0x640] ;  /* 0x00019000ff1e7b82 */ /* 0x000e220000000a00 */
[-CC-:B------:R-:W-:Y:S01]  /*0b90*/  SHF.R.U64 R101, R10, R8.reuse, R11.reuse ;  /* 0x000000080a657219 */ /* 0x180fe2000000120b */
[----:B------:R-:W-:Y:S01]  /*0ba0*/  IMAD R29, R9, R23, R4 ;  /* 0x00000017091d7224 */ /* 0x000fe200078e0204 */
[----:B------:R-:W-:Y:S01]  /*0bb0*/  SHF.R.U32.HI R3, RZ, R8, R11 ;  /* 0x00000008ff037219 */ /* 0x000fe2000001160b */
[----:B------:R-:W-:Y:S01]  /*0bc0*/  IMAD.MOV.U32 R23, RZ, RZ, 0x1 ;  /* 0x00000001ff177424 */ /* 0x000fe200078e00ff */
[----:B------:R-:W-:-:S03]  /*0bd0*/  IADD3 R5, P0, RZ, -R101, RZ ;  /* 0x80000065ff057210 */ /* 0x000fc60007f1e0ff */
[----:B------:R-:W1:Y:S02]  /*0be0*/  LDC R12, c[0x0][0x618] ;  /* 0x00018600ff0c7b82 */ /* 0x000e640000000800 */
[----:B------:R-:W-:Y:S02]  /*0bf0*/  IMAD.X R3, RZ, RZ, ~R3, P0 ;  /* 0x000000ffff037224 */ /* 0x000fe400000e0e03 */
[----:B------:R-:W-:-:S04]  /*0c00*/  IMAD.WIDE.U32 R10, R5, R26, R16 ;  /* 0x0000001a050a7225 */ /* 0x000fc800078e0010 */
[----:B------:R-:W2:Y:S01]  /*0c10*/  LDC R20, c[0x0][0x608] ;  /* 0x00018200ff147b82 */ /* 0x000ea20000000800 */
[----:B------:R-:W-:Y:S02]  /*0c20*/  IMAD R8, R3, R26, RZ ;  /* 0x0000001a03087224 */ /* 0x000fe400078e02ff */
[----:B------:R-:W-:Y:S02]  /*0c30*/  IMAD.MOV.U32 R3, RZ, RZ, -0x1 ;  /* 0xffffffffff037424 */ /* 0x000fe400078e00ff */
[----:B------:R-:W-:-:S03]  /*0c40*/  IMAD R5, R5, R27, R8 ;  /* 0x0000001b05057224 */ /* 0x000fc600078e0208 */
[----:B------:R-:W3:Y:S01]  /*0c50*/  LDC R28, c[0x0][0x658] ;  /* 0x00019600ff1c7b82 */ /* 0x000ee20000000800 */
[----:B------:R-:W-:Y:S01]  /*0c60*/  IMAD.IADD R5, R11, 0x1, R5 ;  /* 0x000000010b057824 */ /* 0x000fe200078e0205 */
[----:B0-----:R-:W-:-:S04]  /*0c70*/  ISETP.NE.U32.AND P0, PT, R30, RZ, PT ;  /* 0x000000ff1e00720c */ /* 0x001fc80003f05070 */
[----:B------:R-:W-:Y:S02]  /*0c80*/  ISETP.NE.AND.EX P0, PT, R31, RZ, PT, P0 ;  /* 0x000000ff1f00720c */ /* 0x000fe40003f05300 */
[----:B------:R-:W0:Y:S01]  /*0c90*/  LDC R24, c[0x0][0x600] ;  /* 0x00018000ff187b82 */ /* 0x000e220000000800 */
[-CC-:B-1----:R-:W-:Y:S02]  /*0ca0*/  SHF.R.U64 R14, R10, R12.reuse, R5.reuse ;  /* 0x0000000c0a0e7219 */ /* 0x182fe40000001205 */
[----:B------:R-:W-:-:S05]  /*0cb0*/  SHF.R.U32.HI R5, RZ, R12, R5 ;  /* 0x0000000cff057219 */ /* 0x000fca0000011605 */
[----:B------:R-:W1:Y:S01]  /*0cc0*/  LDC R15, c[0x0][0x648] ;  /* 0x00019200ff0f7b82 */ /* 0x000e620000000800 */
[-CC-:B--2---:R-:W-:Y:S02]  /*0cd0*/  SHF.R.U64 R27, R14, R20.reuse, R5.reuse ;  /* 0x000000140e1b7219 */ /* 0x184fe40000001205 */
[----:B------:R-:W-:-:S05]  /*0ce0*/  SHF.R.U32.HI R5, RZ, R20, R5 ;  /* 0x00000014ff057219 */ /* 0x000fca0000011605 */
[----:B------:R-:W2:Y:S01]  /*0cf0*/  LDC R21, c[0x0][0x638] ;  /* 0x00018e00ff157b82 */ /* 0x000ea20000000800 */
[-CC-:B---3--:R-:W-:Y:S02]  /*0d00*/  SHF.R.U64 R20, R27, R28.reuse, R5.reuse ;  /* 0x0000001c1b147219 */ /* 0x188fe40000001205 */
[-C--:B------:R-:W-:Y:S02]  /*0d10*/  SHF.L.U32 R3, R3, R28.reuse, RZ ;  /* 0x0000001c03037219 */ /* 0x080fe400000006ff */
[----:B------:R-:W-:Y:S01]  /*0d20*/  SHF.R.U32.HI R5, RZ, R28, R5 ;  /* 0x0000001cff057219 */ /* 0x000fe20000011605 */
[----:B------:R-:W-:Y:S01]  /*0d30*/  IMAD.MOV.U32 R4, RZ, RZ, R20 ;  /* 0x000000ffff047224 */ /* 0x000fe200078e0014 */
[----:B------:R-:W-:Y:S01]  /*0d40*/  LOP3.LUT R12, RZ, R3, RZ, 0x33, !PT ;  /* 0x00000003ff0c7212 */ /* 0x000fe200078e33ff */
[----:B------:R-:W3:Y:S01]  /*0d50*/  LDC R25, c[0x0][0x610] ;  /* 0x00018400ff197b82 */ /* 0x000ee20000000800 */
[----:B------:R-:W-:Y:S05]  /*0d60*/  @!P0 BRA `(.L_x_10) ;  /* 0x0000000000288947 */ /* 0x000fea0003800000 */
[----:B------:R-:W4:Y:S02]  /*0d70*/  LDC R3, c[0x0][0x64c] ;  /* 0x00019300ff037b82 */ /* 0x000f240000000800 */
[----:B----4-:R-:W-:-:S05]  /*0d80*/  IADD3 R3, P0, R20, R3, RZ ;  /* 0x0000000314037210 */ /* 0x010fca0007f1e0ff */
        /* <DEDUP_REMOVED lines=8> */
.L_x_10:
[----:B-1----:R-:W-:Y:S01]  /*0e10*/  SHF.R.U64 R4, R4, R15, R5 ;  /* 0x0000000f04047219 */ /* 0x002fe20000001205 */
[----:B0-----:R-:W-:Y:S01]  /*0e20*/  VIADD R5, R24, 0xffffffff ;  /* 0xffffffff18057836 */ /* 0x001fe20000000000 */
[----:B------:R-:W-:Y:S02]  /*0e30*/  SHF.L.U32 R3, R23, R28, RZ ;  /* 0x0000001c17037219 */ /* 0x000fe400000006ff */
[----:B------:R-:W-:Y:S01]  /*0e40*/  LOP3.LUT R12, R27, R12, RZ, 0xc0, !PT ;  /* 0x0000000c1b0c7212 */ /* 0x000fe200078ec0ff */
[----:B------:R-:W-:Y:S01]  /*0e50*/  IMAD.MOV R8, RZ, RZ, -R4 ;  /* 0x000000ffff087224 */ /* 0x000fe200078e0a04 */
[----:B------:R-:W-:Y:S02]  /*0e60*/  SEL R6, R6, R29, !P1 ;  /* 0x0000001d06067207 */ /* 0x000fe40004800000 */
[----:B------:R-:W-:Y:S01]  /*0e70*/  LOP3.LUT R5, R14, R5, RZ, 0xc0, !PT ;  /* 0x000000050e057212 */ /* 0x000fe200078ec0ff */
[----:B------:R-:W-:Y:S02]  /*0e80*/  IMAD R9, R3, R4, R12 ;  /* 0x0000000403097224 */ /* 0x000fe400078e020c */
[----:B--2---:R-:W-:-:S02]  /*0e90*/  IMAD R3, R8, R21, R20 ;  /* 0x0000001508037224 */ /* 0x004fc400078e0214 */
[----:B---3--:R-:W-:Y:S02]  /*0ea0*/  IMAD R6, R9, R25, R6 ;  /* 0x0000001909067224 */ /* 0x008fe400078e0206 */
[----:B------:R-:W-:Y:S02]  /*0eb0*/  IMAD R103, R3, R24, R5 ;  /* 0x0000001803677224 */ /* 0x000fe400078e0205 */
[----:B------:R-:W-:-:S03]  /*0ec0*/  IMAD.MOV.U32 R4, RZ, RZ, 0x1 ;  /* 0x00000001ff047424 */ /* 0x000fc600078e00ff */
[----:B------:R-:W-:Y:S02]  /*0ed0*/  SEL R100, R103, R6, !P1 ;  /* 0x0000000667647207 */ /* 0x000fe40004800000 */
[----:B------:R-:W-:Y:S02]  /*0ee0*/  PRMT R3, R4, 0x7610, R3 ;  /* 0x0000761004037816 */ /* 0x000fe40000000003 */
[----:B------:R-:W-:-:S07]  /*0ef0*/  SEL R103, R6, R103, !P1 ;  /* 0x0000006706677207 */ /* 0x000fce0004800000 */
.L_x_8:
[----:B------:R-:W-:-:S08]  /*0f00*/  NOP ;  /* 0x0000000000007918 */ /* 0x000fd00000000000 */
[----:B------:R-:W0:Y:S02]  /*0f10*/  USETMAXREG.TRY_ALLOC.CTAPOOL UP0, 0xe8 ;  /* 0x000000e8000079c8 */ /* 0x000e240008000600 */
[----:B0-----:R-:W-:-:S13]  /*0f20*/  PLOP3.LUT P0, PT, PT, PT, UP0, 0x80, 0x0 ;  /* 0x000000000000781c */ /* 0x001fda0003f0f008 */
[----:B------:R-:W-:Y:S05]  /*0f30*/  @!P0 BRA `(.L_x_8) ;  /* 0xfffffffc00f08947 */ /* 0x000fea000383ffff */
[----:B------:R-:W-:Y:S01]  /*0f40*/  ULDC.64 UR4, c[0x0][0x598] ;  /* 0x0001660000047ab9 */ /* 0x000fe20000000a00 */
[----:B------:R-:W-:Y:S01]  /*0f50*/  ULDC.64 UR38, c[0x0][0x208] ;  /* 0x0000820000267ab9 */ /* 0x000fe20000000a00 */
[----:B------:R-:W-:-:S04]  /*0f60*/  ISETP.NE.U32.AND P0, PT, RZ, UR4, PT ;  /* 0x00000004ff007c0c */ /* 0x000fc8000bf05070 */
[----:B------:R-:W-:-:S13]  /*0f70*/  ISETP.NE.AND.EX P0, PT, RZ, UR5, PT, P0 ;  /* 0x00000005ff007c0c */ /* 0x000fda000bf05300 */
[----:B------:R-:W-:Y:S05]  /*0f80*/  @!P0 BRA `(.L_x_11) ;  /* 0x00000000001c8947 */ /* 0x000fea0003800000 */
[----:B------:R-:W0:Y:S02]  /*0f90*/  LDC.64 R4, c[0x0][0x598] ;  /* 0x00016600ff047b82 */ /* 0x000e240000000a00 */
[----:B0-----:R-:W2:Y:S02]  /*0fa0*/  LDG.E.64 R4, desc[UR38][R4.64] ;  /* 0x0000002604047981 */ /* 0x001ea4000c1e1b00 */
[----:B--2---:R-:W-:-:S04]  /*0fb0*/  ISETP.NE.U32.AND P0, PT, R4, RZ, PT ;  /* 0x000000ff0400720c */ /* 0x004fc80003f05070 */
[----:B------:R-:W-:-:S13]  /*0fc0*/  ISETP.NE.AND.EX P0, PT, R5, RZ, PT, P0 ;  /* 0x000000ff0500720c */ /* 0x000fda0003f05300 */
[----:B------:R-:W-:Y:S05]  /*0fd0*/  @!P0 BRA `(.L_x_11) ;  /* 0x0000000000088947 */ /* 0x000fea0003800000 */
[----:B------:R0:W5:Y:S01]  /*0fe0*/  LD.E R23, desc[UR38][R4.64] ;  /* 0x0000002604177980 */ /* 0x000162000c101900 */
[----:B------:R-:W-:Y:S05]  /*0ff0*/  BRA `(.L_x_12) ;  /* 0x0000000000247947 */ /* 0x000fea0003800000 */
.L_x_11:
[----:B------:R-:W-:Y:S02]  /*1000*/  ULDC.64 UR4, c[0x0][0x588] ;  /* 0x0001620000047ab9 */ /* 0x000fe40000000a00 */
[----:B------:R-:W-:-:S04]  /*1010*/  ISETP.NE.U32.AND P0, PT, RZ, UR4, PT ;  /* 0x00000004ff007c0c */ /* 0x000fc8000bf05070 */
[----:B------:R-:W-:-:S13]  /*1020*/  ISETP.NE.AND.EX P0, PT, RZ, UR5, PT, P0 ;  /* 0x00000005ff007c0c */ /* 0x000fda000bf05300 */
[----:B------:R-:W-:Y:S05]  /*1030*/  @!P0 BRA `(.L_x_13) ;  /* 0x00000000000c8947 */ /* 0x000fea0003800000 */
[----:B------:R-:W0:Y:S02]  /*1040*/  LDC.64 R4, c[0x0][0x588] ;  /* 0x00016200ff047b82 */ /* 0x000e240000000a00 */
[----:B0-----:R1:W5:Y:S01]  /*1050*/  LDG.E R23, desc[UR38][R4.64] ;  /* 0x0000002604177981 */ /* 0x001362000c1e1900 */
[----:B------:R-:W-:Y:S05]  /*1060*/  BRA `(.L_x_12) ;  /* 0x0000000000087947 */ /* 0x000fea0003800000 */
.L_x_13:
[----:B------:R-:W-:Y:S02]  /*1070*/  ULDC UR4, c[0x0][0x580] ;  /* 0x0001600000047ab9 */ /* 0x000fe40000000800 */
[----:B------:R-:W-:-:S07]  /*1080*/  IMAD.U32 R23, RZ, RZ, UR4 ;  /* 0x00000004ff177e24 */ /* 0x000fce000f8e00ff */
.L_x_12:
[----:B------:R-:W-:Y:S02]  /*1090*/  ULDC.64 UR4, c[0x0][0x5a0] ;  /* 0x0001680000047ab9 */ /* 0x000fe40000000a00 */
[----:B------:R-:W-:-:S04]  /*10a0*/  ISETP.NE.U32.AND P0, PT, RZ, UR4, PT ;  /* 0x00000004ff007c0c */ /* 0x000fc8000bf05070 */
[----:B------:R-:W-:-:S13]  /*10b0*/  ISETP.NE.AND.EX P0, PT, RZ, UR5, PT, P0 ;  /* 0x00000005ff007c0c */ /* 0x000fda000bf05300 */
[----:B------:R-:W-:Y:S05]  /*10c0*/  @!P0 BRA `(.L_x_14) ;  /* 0x00000000001c8947 */ /* 0x000fea0003800000 */
[----:B01----:R-:W0:Y:S02]  /*10d0*/  LDC.64 R4, c[0x0][0x5a0] ;  /* 0x00016800ff047b82 */ /* 0x003e240000000a00 */
[----:B0-----:R-:W2:Y:S02]  /*10e0*/  LDG.E.64 R4, desc[UR38][R4.64] ;  /* 0x0000002604047981 */ /* 0x001ea4000c1e1b00 */
[----:B--2---:R-:W-:-:S04]  /*10f0*/  ISETP.NE.U32.AND P0, PT, R4, RZ, PT ;  /* 0x000000ff0400720c */ /* 0x004fc80003f05070 */
[----:B------:R-:W-:-:S13]  /*1100*/  ISETP.NE.AND.EX P0, PT, R5, RZ, PT, P0 ;  /* 0x000000ff0500720c */ /* 0x000fda0003f05300 */
[----:B------:R-:W-:Y:S05]  /*1110*/  @!P0 BRA `(.L_x_14) ;  /* 0x0000000000088947 */ /* 0x000fea0003800000 */
[----:B------:R0:W5:Y:S01]  /*1120*/  LD.E R90, desc[UR38][R4.64] ;  /* 0x00000026045a7980 */ /* 0x000162000c101900 */
[----:B------:R-:W-:Y:S05]  /*1130*/  BRA `(.L_x_15) ;  /* 0x0000000000247947 */ /* 0x000fea0003800000 */
.L_x_14:
[----:B------:R-:W-:Y:S02]  /*1140*/  ULDC.64 UR4, c[0x0][0x590] ;  /* 0x0001640000047ab9 */ /* 0x000fe40000000a00 */
[----:B------:R-:W-:-:S04]  /*1150*/  ISETP.NE.U32.AND P0, PT, RZ, UR4, PT ;  /* 0x00000004ff007c0c */ /* 0x000fc8000bf05070 */
[----:B------:R-:W-:-:S13]  /*1160*/  ISETP.NE.AND.EX P0, PT, RZ, UR5, PT, P0 ;  /* 0x00000005ff007c0c */ /* 0x000fda000bf05300 */
[----:B------:R-:W-:Y:S05]  /*1170*/  @!P0 BRA `(.L_x_16) ;  /* 0x00000000000c8947 */ /* 0x000fea0003800000 */
[----:B------:R-:W2:Y:S02]  /*1180*/  LDC.64 R90, c[0x0][0x590] ;  /* 0x00016400ff5a7b82 */ /* 0x000ea40000000a00 */
[----:B--2---:R2:W5:Y:S01]  /*1190*/  LDG.E R90, desc[UR38][R90.64] ;  /* 0x000000265a5a7981 */ /* 0x004562000c1e1900 */
[----:B------:R-:W-:Y:S05]  /*11a0*/  BRA `(.L_x_15) ;  /* 0x0000000000087947 */ /* 0x000fea0003800000 */
.L_x_16:
[----:B------:R-:W-:Y:S02]  /*11b0*/  ULDC UR4, c[0x0][0x584] ;  /* 0x0001610000047ab9 */ /* 0x000fe40000000800 */
[----:B------:R-:W-:-:S07]  /*11c0*/  IMAD.U32 R90, RZ, RZ, UR4 ;  /* 0x00000004ff5a7e24 */ /* 0x000fce000f8e00ff */
.L_x_15:
[----:B------:R-:W-:-:S13]  /*11d0*/  LOP3.LUT P0, RZ, R3, 0xff, RZ, 0xc0, !PT ;  /* 0x000000ff03ff7812 */ /* 0x000fda000780c0ff */
[----:B------:R-:W-:Y:S05]  /*11e0*/  @!P0 EXIT ;  /* 0x000000000000894d */ /* 0x000fea0003800000 */
[----:B------:R-:W3:Y:S01]  /*11f0*/  LDC R93, c[0x0][0x658] ;  /* 0x00019600ff5d7b82 */ /* 0x000ee20000000800 */
[----:B------:R-:W-:Y:S01]  /*1200*/  LOP3.LUT R7, R7, 0x1, RZ, 0xc0, !PT ;  /* 0x0000000107077812 */ /* 0x000fe200078ec0ff */
[----:B------:R-:W-:Y:S01]  /*1210*/  ULDC.64 UR6, c[0x0][0x288] ;  /* 0x0000a20000067ab9 */ /* 0x000fe20000000a00 */
[----:B------:R-:W-:Y:S01]  /*1220*/  SHF.R.U32.HI R3, RZ, 0x2, R95 ;  /* 0x00000002ff037819 */ /* 0x000fe2000001165f */
[----:B------:R-:W-:Y:S01]  /*1230*/  UIADD3 UR4, UR7, 0x3f, URZ ;  /* 0x0000003f07047890 */ /* 0x000fe2000fffe03f */
[----:B------:R-:W-:Y:S01]  /*1240*/  SHF.R.U32.HI R0, RZ, 0x1, R0 ;  /* 0x00000001ff007819 */ /* 0x000fe20000011600 */
[----:B------:R-:W-:Y:S01]  /*1250*/  IMAD.SHL.U32 R88, R7, 0x40, RZ ;  /* 0x0000004007587824 */ /* 0x000fe200078e00ff */
[----:B------:R-:W-:Y:S01]  /*1260*/  LOP3.LUT R3, R3, 0x7, RZ, 0xc0, !PT ;  /* 0x0000000703037812 */ /* 0x000fe200078ec0ff */
[----:B------:R-:W4:Y:S01]  /*1270*/  LDC.64 R8, c[0x0][0x5c8] ;  /* 0x00017200ff087b82 */ /* 0x000f220000000a00 */
[----:B------:R-:W-:Y:S01]  /*1280*/  USHF.R.S32.HI UR5, URZ, 0x1f, UR4 ;  /* 0x0000001f3f057899 */ /* 0x000fe20008011404 */
[----:B------:R-:W-:Y:S01]  /*1290*/  LOP3.LUT R0, R0, 0x30, RZ, 0xc0, !PT ;  /* 0x0000003000007812 */ /* 0x000fe200078ec0ff */
[----:B------:R-:W-:Y:S01]  /*12a0*/  IMAD.MOV.U32 R6, RZ, RZ, 0x1 ;  /* 0x00000001ff067424 */ /* 0x000fe200078e00ff */
[--C-:B------:R-:W-:Y:S01]  /*12b0*/  LOP3.LUT R88, R88, 0x40, R3.reuse, 0xe2, !PT ;  /* 0x0000004058587812 */ /* 0x100fe200078ee203 */
[----:B------:R-:W-:Y:S01]  /*12c0*/  ULEA.HI UR5, UR5, UR4, URZ, 0x6 ;  /* 0x0000000405057291 */ /* 0x000fe2000f8f303f */
[-C--:B01----:R-:W-:Y:S01]  /*12d0*/  IADD3 R4, RZ, -R0.reuse, -R3 ;  /* 0x80000000ff047210 */ /* 0x083fe20007ffe803 */
[----:B------:R-:W-:Y:S01]  /*12e0*/  IMAD.U32 R5, RZ, RZ, UR6 ;  /* 0x00000006ff057e24 */ /* 0x000fe2000f8e00ff */
[----:B------:R-:W0:Y:S01]  /*12f0*/  LDC R97, c[0x0][0x600] ;  /* 0x00018000ff617b82 */ /* 0x000e220000000800 */
[----:B------:R-:W-:Y:S01]  /*1300*/  LOP3.LUT R88, R88, R0, RZ, 0xfc, !PT ;  /* 0x0000000058587212 */ /* 0x000fe200078efcff */
[----:B------:R-:W-:Y:S01]  /*1310*/  IMAD.MOV.U32 R0, RZ, RZ, -0x1 ;  /* 0xffffffffff007424 */ /* 0x000fe200078e00ff */
[----:B------:R-:W-:Y:S01]  /*1320*/  USHF.R.S32.HI UR43, URZ, 0x6, UR5 ;  /* 0x000000063f2b7899 */ /* 0x000fe20008011405 */
[----:B------:R-:W-:Y:S01]  /*1330*/  LOP3.LUT R94, R95, 0x3, RZ, 0xc0, !PT ;  /* 0x000000035f5e7812 */ /* 0x000fe200078ec0ff */
[----:B------:R-:W-:Y:S01]  /*1340*/  IMAD R4, R7, -0x40, R4 ;  /* 0xffffffc007047824 */ /* 0x000fe200078e0204 */
[C---:B------:R-:W-:Y:S01]  /*1350*/  LOP3.LUT R96, R95.reuse, 0x80, RZ, 0xc0, !PT ;  /* 0x000000805f607812 */ /* 0x040fe200078ec0ff */
[----:B------:R-:W-:Y:S01]  /*1360*/  UISETP.LT.AND UP0, UPT, UR43, 0x1, UPT ;  /* 0x000000012b00788c */ /* 0x000fe2000bf01270 */
[-C--:B---3--:R-:W-:Y:S01]  /*1370*/  SHF.L.U32 R0, R0, R93.reuse, RZ ;  /* 0x0000005d00007219 */ /* 0x088fe200000006ff */
[----:B------:R-:W-:Y:S01]  /*1380*/  ULDC UR4, c[0x0][0x284] ;  /* 0x0000a10000047ab9 */ /* 0x000fe20000000800 */
[----:B------:R-:W-:Y:S01]  /*1390*/  IMAD R94, R94, -0x2, R5 ;  /* 0xfffffffe5e5e7824 */ /* 0x000fe200078e0205 */
[----:B------:R-:W-:Y:S01]  /*13a0*/  USEL UR44, UR43, 0x1, UP0 ;  /* 0x000000012b2c7887 */ /* 0x000fe20008000000 */
[----:B------:R-:W-:Y:S01]  /*13b0*/  SHF.L.U32 R93, R6, R93, RZ ;  /* 0x0000005d065d7219 */ /* 0x000fe200000006ff */
[----:B------:R-:W-:Y:S01]  /*13c0*/  IMAD.SHL.U32 R95, R95, 0x2, RZ ;  /* 0x000000025f5f7824 */ /* 0x000fe200078e00ff */
[----:B------:R-:W-:Y:S01]  /*13d0*/  LOP3.LUT R102, R18, 0x1, RZ, 0xfc, !PT ;  /* 0x0000000112667812 */ /* 0x000fe200078efcff */
[----:B------:R-:W-:Y:S01]  /*13e0*/  VIADD R99, R4, UR4 ;  /* 0x0000000404637c36 */ /* 0x000fe20008000000 */
[C---:B----4-:R-:W-:Y:S01]  /*13f0*/  SHF.L.U64.HI R92, R8.reuse, 0x3, R9 ;  /* 0x00000003085c7819 */ /* 0x050fe20000010209 */
[----:B--2---:R-:W-:Y:S01]  /*1400*/  IMAD.SHL.U32 R91, R8, 0x8, RZ ;  /* 0x00000008085b7824 */ /* 0x004fe200078e00ff */
[----:B------:R-:W-:Y:S01]  /*1410*/  SHF.R.U32.HI R96, RZ, 0x7, R96 ;  /* 0x00000007ff607819 */ /* 0x000fe20000011660 */
[----:B------:R-:W-:Y:S01]  /*1420*/  IMAD.MOV.U32 R89, RZ, RZ, RZ ;  /* 0x000000ffff597224 */ /* 0x000fe200078e00ff */
[----:B------:R-:W-:Y:S01]  /*1430*/  LOP3.LUT R98, RZ, R0, RZ, 0x33, !PT ;  /* 0x00000000ff627212 */ /* 0x000fe200078e33ff */
[----:B------:R-:W-:Y:S01]  /*1440*/  UIADD3 UR44, UR43, -UR44, URZ ;  /* 0x8000002c2b2c7290 */ /* 0x000fe2000fffe03f */
[----:B------:R-:W-:Y:S01]  /*1450*/  UMOV UR40, URZ ;  /* 0x0000003f00287c82 */ /* 0x000fe20008000000 */
[----:B0-----:R-:W-:Y:S01]  /*1460*/  VIADD R97, R97, 0xffffffff ;  /* 0xffffffff61617836 */ /* 0x001fe20000000000 */
[----:B------:R-:W-:-:S09]  /*1470*/  UMOV UR41, URZ ;  /* 0x0000003f00297c82 */ /* 0x000fd20008000000 */
.L_x_162:
[----:B0-----:R-:W0:Y:S01]  /*1480*/  SHFL.IDX PT, R0, R96, RZ, 0x1f ;  /* 0x00001fff60007589 */ /* 0x001e2200000e0000 */
[----:B-1----:R-:W1:Y:S01]  /*1490*/  S2UR UR7, SR_CgaCtaId ;  /* 0x00000000000779c3 */ /* 0x002e620000008800 */
[----:B------:R-:W-:Y:S01]  /*14a0*/  UMOV UR6, 0x400 ;  /* 0x0000040000067882 */ /* 0x000fe20000000000 */
[----:B0-----:R-:W-:Y:S01]  /*14b0*/  R2UR UR4, R0 ;  /* 0x00000000000472ca */ /* 0x001fe200000e0000 */
[----:B-1----:R-:W-:-:S12]  /*14c0*/  ULEA UR6, UR7, UR6, 0x18 ;  /* 0x0000000607067291 */ /* 0x002fd8000f8ec03f */
[----:B------:R-:W-:-:S04]  /*14d0*/  ULEA.HI UR5, UR4, UR4, URZ, 0x1 ;  /* 0x0000000404057291 */ /* 0x000fc8000f8f083f */
[----:B------:R-:W-:-:S04]  /*14e0*/  ULOP3.LUT UR5, UR5, 0x7fffe, URZ, 0xc0, !UPT ;  /* 0x0007fffe05057892 */ /* 0x000fc8000f8ec03f */
[----:B------:R-:W-:-:S03]  /*14f0*/  UIADD3 UR5, UR4, -UR5, URZ ;  /* 0x8000000504057290 */ /* 0x000fc6000fffe03f */
[----:B------:R-:W-:Y:S01]  /*1500*/  ULDC UR4, c[0x0][0x28c] ;  /* 0x0000a30000047ab9 */ /* 0x000fe20000000800 */
[----:B------:R-:W-:Y:S01]  /*1510*/  ULEA UR5, UR5, UR6, 0xd ;  /* 0x0000000605057291 */ /* 0x000fe2000f8e683f */
[----:B------:R-:W-:-:S03]  /*1520*/  ISETP.LT.AND P0, PT, RZ, UR4, PT ;  /* 0x00000004ff007c0c */ /* 0x000fc6000bf01270 */
[----:B------:R-:W-:-:S04]  /*1530*/  UIADD3 UR5, UR5, 0x100, URZ ;  /* 0x0000010005057890 */ /* 0x000fc8000fffe03f */
[----:B------:R-:W-:-:S04]  /*1540*/  USHF.R.U32.HI UR5, URZ, 0x4, UR5 ;  /* 0x000000043f057899 */ /* 0x000fc80008011605 */
[----:B------:R-:W-:-:S04]  /*1550*/  ULOP3.LUT UR5, UR5, 0x3fff, URZ, 0xc0, !UPT ;  /* 0x00003fff05057892 */ /* 0x000fc8000f8ec03f */
[----:B------:R-:W-:Y:S01]  /*1560*/  ULOP3.LUT UR45, UR5, 0x10000, URZ, 0xfc, !UPT ;  /* 0x00010000052d7892 */ /* 0x000fe2000f8efc3f */
[----:B--2345:R-:W-:Y:S11]  /*1570*/  @P0 BRA `(.L_x_17) ;  /* 0x0000000000400947 */ /* 0x03cff60003800000 */
[----:B------:R-:W-:Y:S01]  /*1580*/  MOV R0, 0x0 ;  /* 0x0000000000007802 */ /* 0x000fe20000000f00 */
[----:B------:R-:W-:Y:S01]  /*1590*/  ULDC.64 UR4, c[0x4][0x68] ;  /* 0x01001a0000047ab9 */ /* 0x000fe20000000a00 */
[----:B------:R-:W-:Y:S01]  /*15a0*/  ULDC.64 UR6, c[0x4][0x8] ;  /* 0x0100020000067ab9 */ /* 0x000fe20000000a00 */
[----:B------:R-:W-:Y:S01]  /*15b0*/  IMAD.U32 R4, RZ, RZ, UR4 ;  /* 0x00000004ff047e24 */ /* 0x000fe2000f8e00ff */
[----:B------:R0:W1:Y:S01]  /*15c0*/  LDC.64 R14, c[0x4][R0] ;  /* 0x01000000000e7b82 */ /* 0x0000620000000a00 */
[----:B------:R-:W-:Y:S01]  /*15d0*/  IMAD.U32 R5, RZ, RZ, UR5 ;  /* 0x00000005ff057e24 */ /* 0x000fe2000f8e00ff */
[----:B------:R-:W-:Y:S01]  /*15e0*/  ULDC.64 UR4, c[0x4][0x70] ;  /* 0x01001c0000047ab9 */ /* 0x000fe20000000a00 */
[----:B------:R-:W-:Y:S02]  /*15f0*/  IMAD.U32 R10, RZ, RZ, UR6 ;  /* 0x00000006ff0a7e24 */ /* 0x000fe4000f8e00ff */
[----:B------:R-:W-:Y:S02]  /*1600*/  IMAD.U32 R6, RZ, RZ, UR4 ;  /* 0x00000004ff067e24 */ /* 0x000fe4000f8e00ff */
[----:B------:R-:W-:-:S02]  /*1610*/  IMAD.U32 R7, RZ, RZ, UR5 ;  /* 0x00000005ff077e24 */ /* 0x000fc4000f8e00ff */
[----:B------:R-:W-:Y:S02]  /*1620*/  IMAD.U32 R11, RZ, RZ, UR7 ;  /* 0x00000007ff0b7e24 */ /* 0x000fe4000f8e00ff */
[----:B------:R-:W-:Y:S02]  /*1630*/  IMAD.MOV.U32 R8, RZ, RZ, 0x1e1 ;  /* 0x000001e1ff087424 */ /* 0x000fe400078e00ff */
[----:B------:R-:W-:Y:S02]  /*1640*/  IMAD.MOV.U32 R12, RZ, RZ, 0x1 ;  /* 0x00000001ff0c7424 */ /* 0x000fe400078e00ff */
[----:B0-----:R-:W-:-:S07]  /*1650*/  IMAD.MOV.U32 R13, RZ, RZ, RZ ;  /* 0x000000ffff0d7224 */ /* 0x001fce00078e00ff */
[----:B------:R-:W-:-:S07]  /*1660*/  LEPC R20, `(.L_x_17) ;  /* 0x000000001014794e */ /* 0x000fce0000000000 */
[----:B-1---5:R-:W-:Y:S05]  /*1670*/  CALL.ABS.NOINC R14 ;  /* 0x000000000e007343 */ /* 0x022fea0003c00000 */
.L_x_17:
[----:B------:R-:W-:-:S13]  /*1680*/  ISETP.NE.AND P0, PT, R102, 0x3, PT ;  /* 0x000000036600780c */ /* 0x000fda0003f05270 */
[----:B------:R-:W-:Y:S05]  /*1690*/  @!P0 BRA `(.L_x_18) ;  /* 0x0000000000048947 */ /* 0x000fea0003800000 */
[----:B------:R-:W-:Y:S01]  /*16a0*/  BPT.TRAP 0x1 ;  /* 0x000000040000795c */ /* 0x000fe20000300000 */
.L_x_18:
[----:B------:R-:W0:Y:S01]  /*16b0*/  S2UR UR5, SR_CgaCtaId ;  /* 0x00000000000579c3 */ /* 0x000e220000008800 */
[----:B------:R-:W-:Y:S01]  /*16c0*/  UMOV UR4, 0x400 ;  /* 0x0000040000047882 */ /* 0x000fe20000000000 */
[----:B------:R-:W-:Y:S02]  /*16d0*/  IMAD.U32 R0, RZ, RZ, UR40 ;  /* 0x00000028ff007e24 */ /* 0x000fe4000f8e00ff */
[----:B------:R-:W-:-:S03]  /*16e0*/  IMAD.U32 R3, RZ, RZ, UR41 ;  /* 0x00000029ff037e24 */ /* 0x000fc6000f8e00ff */
[----:B------:R-:W-:Y:S01]  /*16f0*/  SHF.L.U32 R0, R0, 0x1f, RZ ;  /* 0x0000001f00007819 */ /* 0x000fe200000006ff */
[----:B0-----:R-:W-:-:S06]  /*1700*/  ULEA UR4, UR5, UR4, 0x18 ;  /* 0x0000000405047291 */ /* 0x001fcc000f8ec03f */
[----:B------:R-:W-:-:S04]  /*1710*/  IMAD.U32 R6, RZ, RZ, UR4 ;  /* 0x00000004ff067e24 */ /* 0x000fc8000f8e00ff */
[----:B------:R-:W-:-:S04]  /*1720*/  IMAD R3, R3, 0x8, R6 ;  /* 0x0000000803037824 */ /* 0x000fc800078e0206 */
[----:B------:R0:W1:Y:S01]  /*1730*/  SYNCS.PHASECHK.TRANS64.TRYWAIT P1, [R3+URZ], R0 ;  /* 0x00000000030075a7 */ /* 0x000062000802017f */
[----:B------:R-:W-:Y:S05]  /*1740*/  @!P0 BRA `(.L_x_19) ;  /* 0x0000000000048947 */ /* 0x000fea0003800000 */
[----:B------:R-:W-:Y:S01]  /*1750*/  BPT.TRAP 0x1 ;  /* 0x000000040000795c */ /* 0x000fe20000300000 */
.L_x_19:
[----:B------:R-:W-:-:S05]  /*1760*/  IMAD.U32 R4, RZ, RZ, UR44 ;  /* 0x0000002cff047e24 */ /* 0x000fca000f8e00ff */
[----:B------:R-:W-:Y:S01]  /*1770*/  ISETP.GE.AND P2, PT, R4, 0x1, PT ;  /* 0x000000010400780c */ /* 0x000fe20003f46270 */
[----:B-1----:R-:W-:-:S12]  /*1780*/  @P1 BRA `(.L_x_20) ;  /* 0x0000000000081947 */ /* 0x002fd80003800000 */
[----:B------:R-:W1:Y:S02]  /*1790*/  SYNCS.PHASECHK.TRANS64.TRYWAIT P1, [R3+URZ], R0 ;  /* 0x00000000030075a7 */ /* 0x000e64000802017f */
[----:B-1----:R-:W-:Y:S05]  /*17a0*/  @!P1 BRA `(.L_x_21) ;  /* 0x0000006400cc9947 */ /* 0x002fea0003800000 */
.L_x_20:
[----:B------:R-:W-:Y:S05]  /*17b0*/  WARPSYNC.ALL ;  /* 0x0000000000007948 */ /* 0x000fea0003800000 */
[----:B------:R-:W-:Y:S01]  /*17c0*/  R2UR UR4, R6 ;  /* 0x00000000060472ca */ /* 0x000fe200000e0000 */
[----:B------:R-:W-:Y:S01]  /*17d0*/  ULEA UR5, UR41, UR45, 0xa ;  /* 0x0000002d29057291 */ /* 0x000fe2000f8e503f */
[----:B------:R-:W-:Y:S01]  /*17e0*/  WARPGROUP.ARRIVE ;  /* 0x00000000000079c5 */ /* 0x000fe20000000000 */
[----:B------:R-:W-:Y:S01]  /*17f0*/  UMOV UR9, 0x40000040 ;  /* 0x4000004000097882 */ /* 0x000fe20000000000 */
[----:B------:R-:W-:-:S04]  /*1800*/  UMOV UR11, 0x40000040 ;  /* 0x40000040000b7882 */ /* 0x000fc80000000000 */
[----:B------:R-:W-:-:S05]  /*1810*/  UMOV UR8, UR5 ;  /* 0x0000000500087c82 */ /* 0x000fca0008000000 */
[----:B------:R-:W-:-:S04]  /*1820*/  UIADD3 UR4, UR4, 0xc100, URZ ;  /* 0x0000c10004047890 */ /* 0x000fc8000fffe03f */
[----:B------:R-:W-:-:S04]  /*1830*/  USHF.R.U32.HI UR4, URZ, 0x4, UR4 ;  /* 0x000000043f047899 */ /* 0x000fc80008011604 */
[----:B------:R-:W-:-:S04]  /*1840*/  ULOP3.LUT UR4, UR4, 0x3fff, URZ, 0xc0, !UPT ;  /* 0x00003fff04047892 */ /* 0x000fc8000f8ec03f */
[----:B------:R-:W-:-:S04]  /*1850*/  ULOP3.LUT UR4, UR4, 0x2000000, URZ, 0xfc, !UPT ;  /* 0x0200000004047892 */ /* 0x000fc8000f8efc3f */
[----:B------:R-:W-:-:S07]  /*1860*/  ULEA UR6, UR41, UR4, 0xa ;  /* 0x0000000429067291 */ /* 0x000fce000f8e503f */
[----:B------:R-:W-:Y:S02]  /*1870*/  UMOV UR10, UR6 ;  /* 0x00000006000a7c82 */ /* 0x000fe40008000000 */
[----:B------:R-:W-:Y:S01]  /*1880*/  HGMMA.64x128x16.F32 R24, gdesc[UR8].tnspB, RZ, !UPT, gsb0 ;  /* 0x41e00000081879f0 */ /* 0x000fe2000c0008ff */
[----:B------:R-:W-:Y:S02]  /*1890*/  UIADD3 UR8, UR5, 0x2, URZ ;  /* 0x0000000205087890 */ /* 0x000fe4000fffe03f */
[----:B------:R-:W-:Y:S01]  /*18a0*/  UIADD3 UR10, UR6, 0x80, URZ ;  /* 0x00000080060a7890 */ /* 0x000fe2000fffe03f */
[----:B------:R-:W-:Y:S01]  /*18b0*/  UMOV UR9, 0x40000040 ;  /* 0x4000004000097882 */ /* 0x000fe20000000000 */
[----:B------:R-:W-:Y:S01]  /*18c0*/  UMOV UR11, 0x40000040 ;  /* 0x40000040000b7882 */ /* 0x000fe20000000000 */
[----:B------:R-:W-:Y:S02]  /*18d0*/  WARPGROUP.DEPBAR.LE gsb0, 0x0 ;  /* 0x00008000000079c5 */ /* 0x000fe40000010000 */
[----:B------:R-:W-:-:S06]  /*18e0*/  WARPGROUP.ARRIVE ;  /* 0x00000000000079c5 */ /* 0x000fcc0000000000 */
[----:B------:R-:W-:Y:S01]  /*18f0*/  HGMMA.64x128x16.F32 R24, gdesc[UR8].tnspB, R24, gsb0 ;  /* 0x41e00000081879f0 */ /* 0x000fe20008000818 */
        /* <DEDUP_REMOVED lines=13> */
[----:B------:R-:W-:Y:S03]  /*19d0*/  HGMMA.64x128x16.F32 R24, gdesc[UR8].tnspB, R24, gsb0 ;  /* 0x41e00000081879f0 */ /* 0x000fe60008000818 */
[----:B------:R-:W-:Y:S02]  /*19e0*/  WARPGROUP.DEPBAR.LE gsb0, 0x0 ;  /* 0x00008000000079c5 */ /* 0x000fe40000010000 */
[----:B------:R-:W-:Y:S05]  /*19f0*/  @!P2 BRA `(.L_x_22) ;  /* 0x000000040028a947 */ /* 0x000fea0003800000 */
[----:B------:R-:W-:Y:S01]  /*1a00*/  UIADD3 UR5, UR41, 0x1, URZ ;  /* 0x0000000129057890 */ /* 0x000fe2000fffe03f */
[----:B01----:R-:W-:Y:S02]  /*1a10*/  IMAD.U32 R0, RZ, RZ, UR44 ;  /* 0x0000002cff007e24 */ /* 0x003fe4000f8e00ff */
[----:B------:R-:W-:Y:S01]  /*1a20*/  IMAD.U32 R3, RZ, RZ, UR41 ;  /* 0x00000029ff037e24 */ /* 0x000fe2000f8e00ff */
[----:B------:R-:W-:-:S04]  /*1a30*/  UISETP.NE.AND UP0, UPT, UR5, 0x3, UPT ;  /* 0x000000030500788c */ /* 0x000fc8000bf05270 */
[----:B------:R-:W-:Y:S02]  /*1a40*/  USEL UR6, URZ, 0x1, UP0 ;  /* 0x000000013f067887 */ /* 0x000fe40008000000 */
[----:B------:R-:W-:Y:S02]  /*1a50*/  USEL UR5, UR5, URZ, UP0 ;  /* 0x0000003f05057287 */ /* 0x000fe40008000000 */
[----:B------:R-:W-:-:S06]  /*1a60*/  ULOP3.LUT UR6, UR40, UR6, URZ, 0x3c, !UPT ;  /* 0x0000000628067292 */ /* 0x000fcc000f8e3c3f */
[----:B------:R-:W-:-:S07]  /*1a70*/  IMAD.U32 R7, RZ, RZ, UR6 ;  /* 0x00000006ff077e24 */ /* 0x000fce000f8e00ff */
.L_x_29:
[----:B------:R-:W-:Y:S05]  /*1a80*/  @!P0 BRA `(.L_x_23) ;  /* 0x0000000000048947 */ /* 0x000fea0003800000 */
[----:B------:R-:W-:Y:S01]  /*1a90*/  BPT.TRAP 0x1 ;  /* 0x000000040000795c */ /* 0x000fe20000300000 */
.L_x_23:
[----:B------:R-:W0:Y:S01]  /*1aa0*/  S2UR UR7, SR_CgaCtaId ;  /* 0x00000000000779c3 */ /* 0x000e220000008800 */
[----:B------:R-:W-:Y:S01]  /*1ab0*/  UMOV UR6, 0x400 ;  /* 0x0000040000067882 */ /* 0x000fe20000000000 */
[----:B------:R-:W-:Y:S01]  /*1ac0*/  IMAD.U32 R5, RZ, RZ, UR5 ;  /* 0x00000005ff057e24 */ /* 0x000fe2000f8e00ff */
[----:B------:R-:W-:Y:S01]  /*1ad0*/  SHF.L.U32 R4, R7, 0x1f, RZ ;  /* 0x0000001f07047819 */ /* 0x000fe200000006ff */
[----:B0-----:R-:W-:-:S06]  /*1ae0*/  ULEA UR6, UR7, UR6, 0x18 ;  /* 0x0000000607067291 */ /* 0x001fcc000f8ec03f */
[----:B------:R-:W-:-:S04]  /*1af0*/  IMAD.U32 R6, RZ, RZ, UR6 ;  /* 0x00000006ff067e24 */ /* 0x000fc8000f8e00ff */
[----:B------:R-:W-:-:S04]  /*1b00*/  IMAD R5, R5, 0x8, R6 ;  /* 0x0000000805057824 */ /* 0x000fc800078e0206 */
[----:B------:R0:W1:Y:S01]  /*1b10*/  SYNCS.PHASECHK.TRANS64.TRYWAIT P1, [R5+URZ], R4 ;  /* 0x00000004050075a7 */ /* 0x000062000802017f */
[----:B------:R-:W-:Y:S05]  /*1b20*/  @!P0 BRA `(.L_x_24) ;  /* 0x0000000000048947 */ /* 0x000fea0003800000 */
[----:B------:R-:W-:Y:S01]  /*1b30*/  BPT.TRAP 0x1 ;  /* 0x000000040000795c */ /* 0x000fe20000300000 */
.L_x_24:
[----:B-1----:R-:W-:Y:S05]  /*1b40*/  @P1 BRA `(.L_x_25) ;  /* 0x0000000000081947 */ /* 0x002fea0003800000 */
[----:B------:R-:W1:Y:S02]  /*1b50*/  SYNCS.PHASECHK.TRANS64.TRYWAIT P1, [R5+URZ], R4 ;  /* 0x00000004050075a7 */ /* 0x000e64000802017f */
[----:B-1----:R-:W-:Y:S05]  /*1b60*/  @!P1 BRA `(.L_x_26) ;  /* 0x0000006000f09947 */ /* 0x002fea0003800000 */
.L_x_25:
[----:B------:R-:W-:Y:S01]  /*1b70*/  ULEA UR6, UR5, UR45, 0xa ;  /* 0x0000002d05067291 */ /* 0x000fe2000f8e503f */
[----:B------:R-:W-:Y:S01]  /*1b80*/  WARPGROUP.ARRIVE ;  /* 0x00000000000079c5 */ /* 0x000fe20000000000 */
[----:B------:R-:W-:Y:S01]  /*1b90*/  ULEA UR7, UR5, UR4, 0xa ;  /* 0x0000000405077291 */ /* 0x000fe2000f8e503f */
[----:B------:R-:W-:Y:S01]  /*1ba0*/  UMOV UR9, 0x40000040 ;  /* 0x4000004000097882 */ /* 0x000fe20000000000 */
[----:B------:R-:W-:-:S03]  /*1bb0*/  UMOV UR11, 0x40000040 ;  /* 0x40000040000b7882 */ /* 0x000fc60000000000 */
[----:B------:R-:W-:Y:S02]  /*1bc0*/  UMOV UR8, UR6 ;  /* 0x0000000600087c82 */ /* 0x000fe40008000000 */
[----:B------:R-:W-:Y:S02]  /*1bd0*/  UMOV UR10, UR7 ;  /* 0x00000007000a7c82 */ /* 0x000fe40008000000 */
[----:B------:R-:W-:Y:S01]  /*1be0*/  HGMMA.64x128x16.F32 R24, gdesc[UR8].tnspB, R24, gsb0 ;  /* 0x41e00000081879f0 */ /* 0x000fe20008000818 */
[----:B------:R-:W-:Y:S02]  /*1bf0*/  UIADD3 UR8, UR6, 0x2, URZ ;  /* 0x0000000206087890 */ /* 0x000fe4000fffe03f */
[----:B------:R-:W-:Y:S01]  /*1c00*/  UIADD3 UR10, UR7, 0x80, URZ ;  /* 0x00000080070a7890 */ /* 0x000fe2000fffe03f */
[----:B------:R-:W-:Y:S01]  /*1c10*/  UMOV UR9, 0x40000040 ;  /* 0x4000004000097882 */ /* 0x000fe20000000000 */
[----:B------:R-:W-:Y:S01]  /*1c20*/  UMOV UR11, 0x40000040 ;  /* 0x40000040000b7882 */ /* 0x000fe20000000000 */
[----:B------:R-:W-:-:S02]  /*1c30*/  WARPGROUP.DEPBAR.LE gsb0, 0x0 ;  /* 0x00008000000079c5 */ /* 0x000fc40000010000 */
        /* <DEDUP_REMOVED lines=18> */
[----:B------:R-:W-:Y:S01]  /*1d60*/  BPT.TRAP 0x1 ;  /* 0x000000040000795c */ /* 0x000fe20000300000 */
.L_x_27:
[----:B------:R-:W-:-:S13]  /*1d70*/  ISETP.NE.AND P1, PT, R22, RZ, PT ;  /* 0x000000ff1600720c */ /* 0x000fda0003f25270 */
[----:B01----:R-:W-:-:S04]  /*1d80*/  @P1 IMAD R4, R3, 0x8, R6 ;  /* 0x0000000803041824 */ /* 0x003fc800078e0206 */
[----:B------:R-:W-:-:S05]  /*1d90*/  @P1 VIADD R4, R4, 0x18 ;  /* 0x0000001804041836 */ /* 0x000fca0000000000 */
[----:B------:R-:W-:-:S04]  /*1da0*/  @P1 PRMT R4, R19, 0x654, R4 ;  /* 0x0000065413041816 */ /* 0x000fc80000000004 */
[----:B------:R0:W-:Y:S01]  /*1db0*/  @P1 SYNCS.ARRIVE.TRANS64.RED.A1T0 RZ, [R4+URZ], RZ ;  /* 0x000000ff04ff19a7 */ /* 0x0001e2000810043f */
[----:B------:R-:W-:-:S13]  /*1dc0*/  ISETP.GT.U32.AND P1, PT, R18, 0x1, PT ;  /* 0x000000011200780c */ /* 0x000fda0003f24070 */
[----:B0-----:R-:W-:Y:S05]  /*1dd0*/  @P1 BRA `(.L_x_28) ;  /* 0x0000000000041947 */ /* 0x001fea0003800000 */
[----:B------:R-:W-:Y:S01]  /*1de0*/  BPT.TRAP 0x1 ;  /* 0x000000040000795c */ /* 0x000fe20000300000 */
.L_x_28:
[----:B------:R-:W-:Y:S01]  /*1df0*/  UIADD3 UR5, UR5, 0x1, URZ ;  /* 0x0000000105057890 */ /* 0x000fe2000fffe03f */
[C---:B------:R-:W-:Y:S01]  /*1e00*/  ISETP.GT.AND P2, PT, R0.reuse, 0x1, PT ;  /* 0x000000010000780c */ /* 0x040fe20003f44270 */
[----:B------:R-:W-:Y:S02]  /*1e10*/  VIADD R3, R3, 0x1 ;  /* 0x0000000103037836 */ /* 0x000fe40000000000 */
[----:B------:R-:W-:Y:S01]  /*1e20*/  UISETP.NE.AND UP0, UPT, UR5, 0x3, UPT ;  /* 0x000000030500788c */ /* 0x000fe2000bf05270 */
[----:B------:R-:W-:Y:S02]  /*1e30*/  VIADD R0, R0, 0xffffffff ;  /* 0xffffffff00007836 */ /* 0x000fe40000000000 */
[C---:B------:R-:W-:Y:S01]  /*1e40*/  ISETP.NE.AND P1, PT, R3.reuse, 0x3, PT ;  /* 0x000000030300780c */ /* 0x040fe20003f25270 */
[----:B------:R-:W-:Y:S02]  /*1e50*/  USEL UR6, URZ, 0x1, UP0 ;  /* 0x000000013f067887 */ /* 0x000fe40008000000 */
[----:B------:R-:W-:Y:S01]  /*1e60*/  USEL UR5, UR5, URZ, UP0 ;  /* 0x0000003f05057287 */ /* 0x000fe20008000000 */
[----:B------:R-:W-:-:S03]  /*1e70*/  SEL R3, R3, RZ, P1 ;  /* 0x000000ff03037207 */ /* 0x000fc60000800000 */
[----:B------:R-:W-:Y:S01]  /*1e80*/  LOP3.LUT R7, R7, UR6, RZ, 0x3c, !PT ;  /* 0x0000000607077c12 */ /* 0x000fe2000f8e3cff */
[----:B------:R-:W-:Y:S07]  /*1e90*/  @P2 BRA `(.L_x_29) ;  /* 0xfffffff800f82947 */ /* 0x000fee000383ffff */
.L_x_22:
[----:B01----:R-:W0:Y:S02]  /*1ea0*/  LDC R0, c[0x0][0x28c] ;  /* 0x0000a300ff007b82 */ /* 0x003e240000000800 */
[----:B0-----:R-:W-:-:S13]  /*1eb0*/  ISETP.GE.AND P1, PT, R0, 0x1, PT ;  /* 0x000000010000780c */ /* 0x001fda0003f26270 */
[----:B------:R-:W-:Y:S05]  /*1ec0*/  @!P1 BRA `(.L_x_30) ;  /* 0x0000000000449947 */ /* 0x000fea0003800000 */
[----:B------:R-:W-:Y:S05]  /*1ed0*/  @!P0 BRA `(.L_x_31) ;  /* 0x0000000000048947 */ /* 0x000fea0003800000 */
[----:B------:R-:W-:Y:S01]  /*1ee0*/  BPT.TRAP 0x1 ;  /* 0x000000040000795c */ /* 0x000fe20000300000 */
.L_x_31:
[----:B------:R-:W-:-:S13]  /*1ef0*/  ISETP.NE.AND P0, PT, R22, RZ, PT ;  /* 0x000000ff1600720c */ /* 0x000fda0003f05270 */
[----:B------:R-:W-:-:S05]  /*1f00*/  VOTEU.ANY UP0, P0 ;  /* 0x00000000003f7886 */ /* 0x000fca0000000100 */
[----:B------:R-:W-:-:S06]  /*1f10*/  @UP0 UIADD3 UR4, UR44, UR41, URZ ;  /* 0x000000292c040290 */ /* 0x000fcc000fffe03f */
[----:B------:R-:W-:Y:S02]  /*1f20*/  IMAD.U32 R4, RZ, RZ, UR4 ;  /* 0x00000004ff047e24 */ /* 0x000fe4000f8e00ff */
[----:B------:R-:W-:Y:S02]  /*1f30*/  IMAD.U32 R3, RZ, RZ, UR4 ;  /* 0x00000004ff037e24 */ /* 0x000fe4000f8e00ff */
[----:B------:R-:W-:-:S05]  /*1f40*/  @P0 IMAD.WIDE.U32 R4, R4, -0x55555555, RZ ;  /* 0xaaaaaaab04040825 */ /* 0x000fca00078e00ff */
[----:B------:R-:W-:-:S05]  /*1f50*/  @P0 SHF.R.U32.HI R0, RZ, 0x1, R5 ;  /* 0x00000001ff000819 */ /* 0x000fca0000011605 */
[----:B------:R-:W-:-:S04]  /*1f60*/  @P0 IMAD R0, R0, -0x3, R3 ;  /* 0xfffffffd00000824 */ /* 0x000fc800078e0203 */
[----:B------:R-:W-:-:S04]  /*1f70*/  @P0 IMAD R0, R0, 0x8, R6 ;  /* 0x0000000800000824 */ /* 0x000fc800078e0206 */
[----:B------:R-:W-:-:S05]  /*1f80*/  @P0 VIADD R0, R0, 0x18 ;  /* 0x0000001800000836 */ /* 0x000fca0000000000 */
[----:B------:R-:W-:-:S04]  /*1f90*/  @P0 PRMT R0, R19, 0x654, R0 ;  /* 0x0000065413000816 */ /* 0x000fc80000000000 */
[----:B------:R0:W-:Y:S01]  /*1fa0*/  @P0 SYNCS.ARRIVE.TRANS64.RED.A1T0 RZ, [R0+URZ], RZ ;  /* 0x000000ff00ff09a7 */ /* 0x0001e2000810043f */
[----:B------:R-:W-:-:S13]  /*1fb0*/  ISETP.GT.U32.AND P0, PT, R18, 0x1, PT ;  /* 0x000000011200780c */ /* 0x000fda0003f04070 */
[----:B0-----:R-:W-:Y:S05]  /*1fc0*/  @P0 BRA `(.L_x_30) ;  /* 0x0000000000040947 */ /* 0x001fea0003800000 */
[----:B------:R-:W-:Y:S01]  /*1fd0*/  BPT.TRAP 0x1 ;  /* 0x000000040000795c */ /* 0x000fe20000300000 */
.L_x_30:
[----:B------:R-:W-:Y:S01]  /*1fe0*/  IMAD.SHL.U32 R100, R100, 0x80, RZ ;  /* 0x0000008064647824 */ /* 0x000fe200078e00ff */
[----:B------:R-:W-:Y:S01]  /*1ff0*/  UIADD3 UR41, UR43, UR41, URZ ;  /* 0x000000292b297290 */ /* 0x000fe2000fffe03f */
[----:B------:R-:W-:Y:S01]  /*2000*/  SHF.R.S32.HI R11, RZ, 0x1f, R101 ;  /* 0x0000001fff0b7819 */ /* 0x000fe20000011465 */
[----:B------:R-:W-:Y:S01]  /*2010*/  UISETP.GE.U32.AND UP1, UPT, UR43, 0x3, UPT ;  /* 0x000000032b00788c */ /* 0x000fe2000bf26070 */
[----:B------:R-:W-:Y:S01]  /*2020*/  IMAD.SHL.U32 R6, R103, 0x80, RZ ;  /* 0x0000008067067824 */ /* 0x000fe200078e00ff */
[----:B------:R-:W-:Y:S01]  /*2030*/  ULDC UR7, c[0x0][0x288] ;  /* 0x0000a20000077ab9 */ /* 0x000fe20000000800 */
[C---:B------:R-:W-:Y:S01]  /*2040*/  LOP3.LUT R8, R100.reuse, 0x6, R95, 0xf8, !PT ;  /* 0x0000000664087812 */ /* 0x040fe200078ef85f */
[----:B------:R-:W-:Y:S01]  /*2050*/  UISETP.GT.U32.AND UP0, UPT, UR41, 0x2, UPT ;  /* 0x000000022900788c */ /* 0x000fe2000bf04070 */
[----:B------:R-:W-:Y:S01]  /*2060*/  ISETP.GE.AND P0, PT, R100, UR7, PT ;  /* 0x0000000764007c0c */ /* 0x000fe2000bf06270 */
[----:B------:R-:W-:Y:S01]  /*2070*/  ULDC.64 UR4, c[0x0][0x5d0] ;  /* 0x0001740000047ab9 */ /* 0x000fe20000000a00 */
[--C-:B------:R-:W-:Y:S01]  /*2080*/  SHF.R.S32.HI R9, RZ, 0x1f, R8.reuse ;  /* 0x0000001fff097819 */ /* 0x100fe20000011408 */
[----:B------:R-:W-:Y:S01]  /*2090*/  ULDC UR10, c[0x0][0x284] ;  /* 0x0000a100000a7ab9 */ /* 0x000fe20000000800 */
[----:B------:R-:W-:Y:S01]  /*20a0*/  IMAD R0, R11, UR4, RZ ;  /* 0x000000040b007c24 */ /* 0x000fe2000f8e02ff */
[----:B------:R-:W-:Y:S01]  /*20b0*/  UISETP.LT.U32.AND UP0, UPT, UR43, 0x3, UP0 ;  /* 0x000000032b00788c */ /* 0x000fe20008701070 */
[----:B------:R-:W-:Y:S01]  /*20c0*/  ISETP.GE.OR P0, PT, R6, UR10, P0 ;  /* 0x0000000a06007c0c */ /* 0x000fe20008706670 */
[----:B------:R-:W-:Y:S01]  /*20d0*/  IMAD.WIDE.U32 R4, R101, UR4, R8 ;  /* 0x0000000465047c25 */ /* 0x000fe2000f8e0008 */
[----:B------:R-:W-:Y:S01]  /*20e0*/  ULDC.64 UR8, c[0x0][0x5c8] ;  /* 0x0001720000087ab9 */ /* 0x000fe20000000a00 */
[----:B------:R-:W-:-:S02]  /*20f0*/  USEL UR6, URZ, 0x1, !UP0 ;  /* 0x000000013f067887 */ /* 0x000fc4000c000000 */
[----:B------:R-:W-:Y:S01]  /*2100*/  IMAD R3, R101, UR5, R0 ;  /* 0x0000000565037c24 */ /* 0x000fe2000f8e0200 */
[----:B------:R-:W-:Y:S01]  /*2110*/  @UP1 UIMAD.WIDE.U32 UR4, UR41, -0x55555555, URZ ;  /* 0xaaaaaaab290418a5 */ /* 0x000fe2000f8e003f */
[----:B------:R-:W-:Y:S01]  /*2120*/  IMAD.WIDE R104, R103, 0x80, R88 ;  /* 0x0000008067687825 */ /* 0x000fe200078e0258 */
[----:B------:R-:W-:Y:S02]  /*2130*/  ULOP3.LUT UR40, UR40, UR6, URZ, 0x3c, !UPT ;  /* 0x0000000628287292 */ /* 0x000fe4000f8e3c3f */
[----:B------:R-:W-:Y:S01]  /*2140*/  @UP1 USHF.R.U32.HI UR4, URZ, 0x1, UR5 ;  /* 0x000000013f041899 */ /* 0x000fe20008011605 */
[----:B------:R-:W-:Y:S02]  /*2150*/  IMAD.IADD R5, R5, 0x1, R3 ;  /* 0x0000000105057824 */ /* 0x000fe400078e0203 */
[----:B------:R-:W-:Y:S01]  /*2160*/  IMAD R3, R105, UR8, RZ ;  /* 0x0000000869037c24 */ /* 0x000fe2000f8e02ff */
[----:B------:R-:W-:Y:S01]  /*2170*/  @UP1 ULOP3.LUT UR40, UR40, 0x1, UR4, 0x78, !UPT ;  /* 0x0000000128281892 */ /* 0x000fe2000f8e7804 */
[----:B------:R-:W-:-:S04]  /*2180*/  IMAD.WIDE.U32 R106, R104, UR8, R4 ;  /* 0x00000008686a7c25 */ /* 0x000fc8000f8e0004 */
[----:B------:R-:W-:Y:S02]  /*2190*/  IMAD R7, R104, UR9, R3 ;  /* 0x0000000968077c24 */ /* 0x000fe4000f8e0203 */
[----:B------:R-:W-:Y:S01]  /*21a0*/  IMAD.MOV.U32 R0, RZ, RZ, -0x1 ;  /* 0xffffffffff007424 */ /* 0x000fe200078e00ff */
[----:B------:R-:W-:Y:S06]  /*21b0*/  @P0 BRA `(.L_x_32) ;  /* 0x00000040001c0947 */ /* 0x000fec0003800000 */
[----:B-----5:R-:W-:Y:S01]  /*21c0*/  FSETP.NEU.AND P0, PT, R90, RZ, PT ;  /* 0x000000ff5a00720b */ /* 0x020fe20003f0d000 */
[----:B------:R-:W-:Y:S01]  /*21d0*/  IMAD.IADD R4, R94, 0x1, -R100 ;  /* 0x000000015e047824 */ /* 0x000fe200078e0a64 */
[----:B------:R-:W-:Y:S01]  /*21e0*/  BSSY B0, `(.L_x_32) ;  /* 0x0000404000007945 */ /* 0x000fe20003800000 */
[----:B------:R-:W-:Y:S02]  /*21f0*/  IMAD.IADD R3, R99, 0x1, -R6 ;  /* 0x0000000163037824 */ /* 0x000fe400078e0a06 */
[----:B------:R-:W-:Y:S01]  /*2200*/  IMAD.IADD R103, R107, 0x1, R7 ;  /* 0x000000016b677824 */ /* 0x000fe200078e0207 */
[----:B------:R-:W-:-:S04]  /*2210*/  ISETP.GT.AND P2, PT, R4, RZ, PT ;  /* 0x000000ff0400720c */ /* 0x000fc80003f44270 */
[----:B------:R-:W-:-:S03]  /*2220*/  ISETP.GT.AND P1, PT, R3, RZ, P2 ;  /* 0x000000ff0300720c */ /* 0x000fc60001724270 */
[----:B------:R-:W-:Y:S10]  /*2230*/  @!P0 BRA `(.L_x_33) ;  /* 0x0000002c00288947 */ /* 0x000ff40003800000 */
[----:B------:R-:W0:Y:S01]  /*2240*/  LDC.64 R110, c[0x0][0x5b8] ;  /* 0x00016e00ff6e7b82 */ /* 0x000e220000000a00 */
[----:B------:R-:W-:-:S07]  /*2250*/  ULDC.64 UR4, c[0x0][0x5c0] ;  /* 0x0001700000047ab9 */ /* 0x000fce0000000a00 */
[----:B------:R-:W1:Y:S08]  /*2260*/  LDC.64 R112, c[0x0][0x5b0] ;  /* 0x00016c00ff707b82 */ /* 0x000e700000000a00 */
[----:B------:R-:W2:Y:S01]  /*2270*/  LDC.64 R114, c[0x0][0x5a8] ;  /* 0x00016a00ff727b82 */ /* 0x000ea20000000a00 */
[-C--:B0-----:R-:W-:Y:S02]  /*2280*/  IMAD R6, R11, R110.reuse, RZ ;  /* 0x0000006e0b067224 */ /* 0x081fe400078e02ff */
[----:B------:R-:W-:-:S04]  /*2290*/  IMAD.WIDE.U32 R108, R101, R110, R8 ;  /* 0x0000006e656c7225 */ /* 0x000fc800078e0008 */
[----:B------:R-:W-:Y:S02]  /*22a0*/  IMAD R107, R101, R111, R6 ;  /* 0x0000006f656b7224 */ /* 0x000fe400078e0206 */
[-C--:B-1----:R-:W-:Y:S02]  /*22b0*/  IMAD R5, R105, R112.reuse, RZ ;  /* 0x0000007069057224 */ /* 0x082fe400078e02ff */
[----:B------:R-:W-:Y:S02]  /*22c0*/  IMAD.IADD R13, R109, 0x1, R107 ;  /* 0x000000016d0d7824 */ /* 0x000fe400078e026b */
[----:B------:R-:W-:Y:S02]  /*22d0*/  IMAD.MOV.U32 R12, RZ, RZ, R108 ;  /* 0x000000ffff0c7224 */ /* 0x000fe400078e006c */
[C---:B------:R-:W-:Y:S02]  /*22e0*/  IMAD R111, R104.reuse, R113, R5 ;  /* 0x00000071686f7224 */ /* 0x040fe400078e0205 */
[----:B------:R-:W-:-:S04]  /*22f0*/  IMAD.WIDE.U32 R6, R104, R112, R12 ;  /* 0x0000007068067225 */ /* 0x000fc800078e000c */
[----:B------:R-:W-:Y:S01]  /*2300*/  IMAD.IADD R5, R7, 0x1, R111 ;  /* 0x0000000107057824 */ /* 0x000fe200078e026f */
[----:B--2---:R-:W-:-:S04]  /*2310*/  LEA R14, P0, R6, R114, 0x1 ;  /* 0x00000072060e7211 */ /* 0x004fc800078008ff */
[----:B------:R-:W-:-:S05]  /*2320*/  LEA.HI.X R15, R6, R115, R5, 0x1, P0 ;  /* 0x00000073060f7211 */ /* 0x000fca00000f0c05 */
[----:B------:R0:W2:Y:S01]  /*2330*/  @P1 LDG.E.LTC128B.U16 R5, desc[UR38][R14.64] ;  /* 0x000000260e051981 */ /* 0x0000a2000c1e1520 */
[----:B------:R-:W-:Y:S01]  /*2340*/  LEA R10, P0, R106, UR4, 0x1 ;  /* 0x000000046a0a7c11 */ /* 0x000fe2000f8008ff */
[----:B------:R-:W-:Y:S01]  /*2350*/  IMAD.WIDE.U32 R6, R104, R112, R8 ;  /* 0x0000007068067225 */ /* 0x000fe200078e0008 */
[----:B------:R-:W-:Y:S03]  /*2360*/  BSSY B1, `(.L_x_34) ;  /* 0x0000012000017945 */ /* 0x000fe60003800000 */
[----:B------:R-:W-:Y:S02]  /*2370*/  IMAD.IADD R7, R111, 0x1, R7 ;  /* 0x000000016f077824 */ /* 0x000fe400078e0207 */
[----:B------:R-:W-:Y:S01]  /*2380*/  IMAD.WIDE.U32 R20, R101, R110, R6 ;  /* 0x0000006e65147225 */ /* 0x000fe200078e0006 */
[----:B0-----:R-:W-:-:S03]  /*2390*/  SHF.L.U64.HI R15, R112, 0x3, R113 ;  /* 0x00000003700f7819 */ /* 0x001fc60000010271 */
[----:B------:R-:W-:Y:S01]  /*23a0*/  IMAD.IADD R7, R107, 0x1, R21 ;  /* 0x000000016b077824 */ /* 0x000fe200078e0215 */
[----:B------:R-:W-:Y:S01]  /*23b0*/  LEA R6, P4, R20, R114, 0x1 ;  /* 0x0000007214067211 */ /* 0x000fe200078808ff */
[----:B------:R-:W-:-:S03]  /*23c0*/  IMAD.SHL.U32 R14, R112, 0x8, RZ ;  /* 0x00000008700e7824 */ /* 0x000fc600078e00ff */
[----:B------:R-:W-:Y:S01]  /*23d0*/  LEA.HI.X R7, R20, R115, R7, 0x1, P4 ;  /* 0x0000007314077211 */ /* 0x000fe200020f0c07 */
[----:B--2---:R-:W-:-:S05]  /*23e0*/  HADD2.F32 R11, -RZ, R5.H0_H0 ;  /* 0x20000005ff0b7230 */ /* 0x004fca0000004100 */
[----:B------:R-:W-:-:S04]  /*23f0*/  FMUL R11, R11, R90 ;  /* 0x0000005a0b0b7220 */ /* 0x000fc80000400000 */
[----:B------:R-:W-:Y:S01]  /*2400*/  FFMA R24, R24, R23, R11 ;  /* 0x0000001718187223 */ /* 0x000fe2000000000b */
[----:B------:R-:W-:Y:S02]  /*2410*/  LEA.HI.X R11, R106, UR5, R103, 0x1, P0 ;  /* 0x000000056a0b7c11 */ /* 0x000fe400080f0c67 */
[----:B------:R-:W-:Y:S02]  /*2420*/  ISETP.GT.AND P0, PT, R4, 0x1, PT ;  /* 0x000000010400780c */ /* 0x000fe40003f04270 */
[----:B------:R-:W-:Y:S02]  /*2430*/  F2FP.F16.F32.PACK_AB R24, RZ, R24 ;  /* 0x00000018ff18723e */ /* 0x000fe400000000ff */
[----:B------:R-:W-:-:S03]  /*2440*/  ISETP.GT.AND P3, PT, R3, RZ, P0 ;  /* 0x000000ff0300720c */ /* 0x000fc60000764270 */
[----:B------:R0:W-:Y:S10]  /*2450*/  @P1 STG.E.U16 desc[UR38][R10.64], R24 ;  /* 0x000000180a001986 */ /* 0x0001f4000c101526 */
[----:B------:R-:W-:Y:S05]  /*2460*/  @!P3 BRA `(.L_x_35) ;  /* 0x000000000004b947 */ /* 0x000fea0003800000 */
[----:B------:R1:W5:Y:S02]  /*2470*/  LDG.E.LTC128B.U16 R5, desc[UR38][R6.64+0x2] ;  /* 0x0000022606057981 */ /* 0x000364000c1e1520 */
.L_x_35:
[----:B------:R-:W-:Y:S05]  /*2480*/  BSYNC B1 ;  /* 0x0000000000017941 */ /* 0x000fea0003800000 */
.L_x_34:
[----:B-----5:R-:W-:Y:S01]  /*2490*/  HADD2.F32 R103, -RZ, R5.H0_H0 ;  /* 0x20000005ff677230 */ /* 0x020fe20000004100 */
[----:B------:R-:W-:Y:S01]  /*24a0*/  ISETP.GT.AND P2, PT, R3, 0x8, P2 ;  /* 0x000000080300780c */ /* 0x000fe20001744270 */
[----:B------:R-:W-:Y:S01]  /*24b0*/  IMAD.WIDE.U32 R20, R104, R112, R14 ;  /* 0x0000007068147225 */ /* 0x000fe200078e000e */
[----:B0-----:R-:W-:-:S03]  /*24c0*/  PRMT R24, R5, 0x7610, R24 ;  /* 0x0000761005187816 */ /* 0x001fc60000000018 */
[----:B------:R-:W-:Y:S01]  /*24d0*/  FMUL R12, R103, R90 ;  /* 0x0000005a670c7220 */ /* 0x000fe20000400000 */
[----:B------:R-:W-:Y:S01]  /*24e0*/  IMAD.IADD R111, R111, 0x1, R21 ;  /* 0x000000016f6f7824 */ /* 0x000fe200078e0215 */
[----:B------:R-:W-:Y:S02]  /*24f0*/  IADD3 R108, P1, R108, R20, RZ ;  /* 0x000000146c6c7210 */ /* 0x000fe40007f3e0ff */
[----:B------:R-:W-:-:S03]  /*2500*/  FFMA R12, R25, R23, R12 ;  /* 0x00000017190c7223 */ /* 0x000fc6000000000c */
[----:B------:R-:W-:Y:S01]  /*2510*/  IMAD.X R13, R111, 0x1, R13, P1 ;  /* 0x000000016f0d7824 */ /* 0x000fe200008e060d */
[C---:B------:R-:W-:Y:S02]  /*2520*/  LEA R14, P1, R108.reuse, R114, 0x1 ;  /* 0x000000726c0e7211 */ /* 0x040fe400078208ff */
[----:B------:R-:W-:Y:S02]  /*2530*/  F2FP.F16.F32.PACK_AB R12, RZ, R12 ;  /* 0x0000000cff0c723e */ /* 0x000fe400000000ff */
[----:B------:R-:W-:Y:S02]  /*2540*/  LEA.HI.X R15, R108, R115, R13, 0x1, P1 ;  /* 0x000000736c0f7211 */ /* 0x000fe400008f0c0d */
[----:B------:R-:W-:-:S05]  /*2550*/  PRMT R21, R12, 0x7610, R21 ;  /* 0x000076100c157816 */ /* 0x000fca0000000015 */
[----:B------:R0:W-:Y:S04]  /*2560*/  @P3 STG.E.U16 desc[UR38][R10.64+0x2], R21 ;  /* 0x000002150a003986 */ /* 0x0001e8000c101526 */
[----:B------:R-:W2:Y:S01]  /*2570*/  @P2 LDG.E.LTC128B.U16 R24, desc[UR38][R14.64] ;  /* 0x000000260e182981 */ /* 0x000ea2000c1e1520 */
[----:B------:R-:W-:Y:S01]  /*2580*/  IADD3 R20, P1, R8, R20, RZ ;  /* 0x0000001408147210 */ /* 0x000fe20007f3e0ff */
[----:B------:R-:W-:Y:S01]  /*2590*/  BSSY B1, `(.L_x_36) ;  /* 0x0000011000017945 */ /* 0x000fe20003800000 */
[----:B------:R-:W-:Y:S02]  /*25a0*/  SHF.L.U64.HI R13, R91, 0x1, R92 ;  /* 0x000000015b0d7819 */ /* 0x000fe4000001025c */
[----:B------:R-:W-:Y:S01]  /*25b0*/  ISETP.GT.AND P0, PT, R3, 0x8, P0 ;  /* 0x000000080300780c */ /* 0x000fe20000704270 */
[----:B0-----:R-:W-:Y:S01]  /*25c0*/  IMAD.X R21, R9, 0x1, R111, P1 ;  /* 0x0000000109157824 */ /* 0x001fe200008e066f */
[----:B------:R-:W-:Y:S01]  /*25d0*/  LEA R12, P1, R91, R10, 0x1 ;  /* 0x0000000a5b0c7211 */ /* 0x000fe200078208ff */
[----:B------:R-:W-:-:S04]  /*25e0*/  IMAD.WIDE.U32 R20, R101, R110, R20 ;  /* 0x0000006e65147225 */ /* 0x000fc800078e0014 */
[----:B------:R-:W-:Y:S01]  /*25f0*/  IMAD.X R13, R13, 0x1, R11, P1 ;  /* 0x000000010d0d7824 */ /* 0x000fe200008e060b */
[----:B------:R-:W-:Y:S01]  /*2600*/  LEA R8, P3, R20, R114, 0x1 ;  /* 0x0000007214087211 */ /* 0x000fe200078608ff */
[----:B------:R-:W-:-:S05]  /*2610*/  IMAD.IADD R9, R107, 0x1, R21 ;  /* 0x000000016b097824 */ /* 0x000fca00078e0215 */
[----:B------:R-:W-:Y:S01]  /*2620*/  LEA.HI.X R9, R20, R115, R9, 0x1, P3 ;  /* 0x0000007314097211 */ /* 0x000fe200018f0c09 */
[----:B--2---:R-:W-:-:S05]  /*2630*/  HADD2.F32 R5, -RZ, R24.H0_H0 ;  /* 0x20000018ff057230 */ /* 0x004fca0000004100 */
[----:B------:R-:W-:-:S04]  /*2640*/  FMUL R5, R5, R90 ;  /* 0x0000005a05057220 */ /* 0x000fc80000400000 */
[----:B------:R-:W-:-:S05]  /*2650*/  FFMA R5, R26, R23, R5 ;  /* 0x000000171a057223 */ /* 0x000fca0000000005 */
[----:B------:R-:W-:-:S05]  /*2660*/  F2FP.F16.F32.PACK_AB R5, RZ, R5 ;  /* 0x00000005ff05723e */ /* 0x000fca00000000ff */
[----:B------:R0:W-:Y:S01]  /*2670*/  @P2 STG.E.U16 desc[UR38][R12.64], R5 ;  /* 0x000000050c002986 */ /* 0x0001e2000c101526 */
[----:B------:R-:W-:Y:S05]  /*2680*/  @!P0 BRA `(.L_x_37) ;  /* 0x0000000000048947 */ /* 0x000fea0003800000 */
[----:B------:R2:W5:Y:S02]  /*2690*/  LDG.E.LTC128B.U16 R24, desc[UR38][R8.64+0x2] ;  /* 0x0000022608187981 */ /* 0x000564000c1e1520 */
.L_x_37:
[----:B------:R-:W-:Y:S05]  /*26a0*/  BSYNC B1 ;  /* 0x0000000000017941 */ /* 0x000fea0003800000 */
.L_x_36:
[----:B0----5:R-:W-:Y:S01]  /*26b0*/  HADD2.F32 R5, -RZ, R24.H0_H0 ;  /* 0x20000018ff057230 */ /* 0x021fe20000004100 */
[----:B------:R-:W-:Y:S01]  /*26c0*/  ISETP.GT.AND P1, PT, R4, 0x8, PT ;  /* 0x000000080400780c */ /* 0x000fe20003f24270 */
[----:B------:R-:W-:Y:S03]  /*26d0*/  BSSY B1, `(.L_x_38) ;  /* 0x0000008000017945 */ /* 0x000fe60003800000 */
[----:B------:R-:W-:Y:S01]  /*26e0*/  FMUL R14, R5, R90 ;  /* 0x0000005a050e7220 */ /* 0x000fe20000400000 */
[----:B------:R-:W-:-:S03]  /*26f0*/  ISETP.GT.AND P2, PT, R3, RZ, P1 ;  /* 0x000000ff0300720c */ /* 0x000fc60000f44270 */
[----:B------:R-:W-:-:S05]  /*2700*/  FFMA R14, R27, R23, R14 ;  /* 0x000000171b0e7223 */ /* 0x000fca000000000e */
[----:B------:R-:W-:-:S05]  /*2710*/  F2FP.F16.F32.PACK_AB R14, RZ, R14 ;  /* 0x0000000eff0e723e */ /* 0x000fca00000000ff */
[----:B------:R0:W-:Y:S01]  /*2720*/  @P0 STG.E.U16 desc[UR38][R12.64+0x2], R14 ;  /* 0x0000020e0c000986 */ /* 0x0001e2000c101526 */
[----:B------:R-:W-:Y:S05]  /*2730*/  @!P2 BRA `(.L_x_39) ;  /* 0x000000000004a947 */ /* 0x000fea0003800000 */
[----:B------:R3:W5:Y:S02]  /*2740*/  LDG.E.LTC128B.U16 R24, desc[UR38][R6.64+0x10] ;  /* 0x0000102606187981 */ /* 0x000764000c1e1520 */
.L_x_39:
[----:B------:R-:W-:Y:S05]  /*2750*/  BSYNC B1 ;  /* 0x0000000000017941 */ /* 0x000fea0003800000 */
.L_x_38:
[----:B-----5:R-:W-:Y:S01]  /*2760*/  HADD2.F32 R5, -RZ, R24.H0_H0 ;  /* 0x20000018ff057230 */ /* 0x020fe20000004100 */
        /* <DEDUP_REMOVED lines=9> */
.L_x_41:
[----:B------:R-:W-:Y:S05]  /*2800*/  BSYNC B1 ;  /* 0x0000000000017941 */ /* 0x000fea0003800000 */
.L_x_40:
[----:B----45:R-:W-:Y:S01]  /*2810*/  HADD2.F32 R5, -RZ, R24.H0_H0 ;  /* 0x20000018ff057230 */ /* 0x030fe20000004100 */
[----:B------:R-:W-:Y:S01]  /*2820*/  ISETP.GT.AND P1, PT, R3, 0x8, P1 ;  /* 0x000000080300780c */ /* 0x000fe20000f24270 */
[----:B------:R-:W-:Y:S03]  /*2830*/  BSSY B1, `(.L_x_42) ;  /* 0x0000007000017945 */ /* 0x000fe60003800000 */
[----:B0-----:R-:W-:-:S04]  /*2840*/  FMUL R14, R5, R90 ;  /* 0x0000005a050e7220 */ /* 0x001fc80000400000 */
[----:B------:R-:W-:-:S05]  /*2850*/  FFMA R14, R29, R23, R14 ;  /* 0x000000171d0e7223 */ /* 0x000fca000000000e */
[----:B------:R-:W-:-:S05]  /*2860*/  F2FP.F16.F32.PACK_AB R14, RZ, R14 ;  /* 0x0000000eff0e723e */ /* 0x000fca00000000ff */
[----:B------:R0:W-:Y:S01]  /*2870*/  @P3 STG.E.U16 desc[UR38][R10.64+0x12], R14 ;  /* 0x0000120e0a003986 */ /* 0x0001e2000c101526 */
[----:B------:R-:W-:Y:S05]  /*2880*/  @!P1 BRA `(.L_x_43) ;  /* 0x0000000000049947 */ /* 0x000fea0003800000 */
[----:B------:R4:W5:Y:S02]  /*2890*/  LDG.E.LTC128B.U16 R24, desc[UR38][R8.64+0x10] ;  /* 0x0000102608187981 */ /* 0x000964000c1e1520 */
.L_x_43:
[----:B------:R-:W-:Y:S05]  /*28a0*/  BSYNC B1 ;  /* 0x0000000000017941 */ /* 0x000fea0003800000 */
.L_x_42:
[----:B-----5:R-:W-:Y:S01]  /*28b0*/  HADD2.F32 R5, -RZ, R24.H0_H0 ;  /* 0x20000018ff057230 */ /* 0x020fe20000004100 */
[----:B------:R-:W-:Y:S01]  /*28c0*/  ISETP.GT.AND P0, PT, R3, 0x8, P0 ;  /* 0x000000080300780c */ /* 0x000fe20000704270 */
[----:B------:R-:W-:Y:S03]  /*28d0*/  BSSY B1, `(.L_x_44) ;  /* 0x0000007000017945 */ /* 0x000fe60003800000 */
[----:B------:R-:W-:-:S04]  /*28e0*/  FMUL R5, R5, R90 ;  /* 0x0000005a05057220 */ /* 0x000fc80000400000 */
[----:B------:R-:W-:-:S05]  /*28f0*/  FFMA R5, R30, R23, R5 ;  /* 0x000000171e057223 */ /* 0x000fca0000000005 */
[----:B------:R-:W-:-:S05]  /*2900*/  F2FP.F16.F32.PACK_AB R5, RZ, R5 ;  /* 0x00000005ff05723e */ /* 0x000fca00000000ff */
[----:B------:R0:W-:Y:S01]  /*2910*/  @P1 STG.E.U16 desc[UR38][R12.64+0x10], R5 ;  /* 0x000010050c001986 */ /* 0x0001e2000c101526 */
[----:B------:R-:W-:Y:S05]  /*2920*/  @!P0 BRA `(.L_x_45) ;  /* 0x0000000000048947 */ /* 0x000fea0003800000 */
[----:B------:R0:W5:Y:S02]  /*2930*/  LDG.E.LTC128B.U16 R24, desc[UR38][R8.64+0x12] ;  /* 0x0000122608187981 */ /* 0x000164000c1e1520 */
.L_x_45:
[----:B------:R-:W-:Y:S05]  /*2940*/  BSYNC B1 ;  /* 0x0000000000017941 */ /* 0x000fea0003800000 */
.L_x_44:
        /* <DEDUP_REMOVED lines=10> */
.L_x_47:
[----:B------:R-:W-:Y:S05]  /*29f0*/  BSYNC B1 ;  /* 0x0000000000017941 */ /* 0x000fea0003800000 */
.L_x_46:
        /* <DEDUP_REMOVED lines=10> */
.L_x_49:
[----:B------:R-:W-:Y:S05]  /*2aa0*/  BSYNC B1 ;  /* 0x0000000000017941 */ /* 0x000fea0003800000 */
.L_x_48:
[----:B0----5:R-:W-:Y:S01]  /*2ab0*/  HADD2.F32 R5, -RZ, R24.H0_H0 ;  /* 0x20000018ff057230 */ /* 0x021fe20000004100 */
        /* <DEDUP_REMOVED lines=8> */
.L_x_51:
[----:B------:R-:W-:Y:S05]  /*2b40*/  BSYNC B1 ;  /* 0x0000000000017941 */ /* 0x000fea0003800000 */
.L_x_50:
        /* <DEDUP_REMOVED lines=9> */
.L_x_53:
[----:B------:R-:W-:Y:S05]  /*2be0*/  BSYNC B1 ;  /* 0x0000000000017941 */ /* 0x000fea0003800000 */
.L_x_52:
        /* <DEDUP_REMOVED lines=10> */
.L_x_55:
[----:B------:R-:W-:Y:S05]  /*2c90*/  BSYNC B1 ;  /* 0x0000000000017941 */ /* 0x000fea0003800000 */
.L_x_54:
        /* <DEDUP_REMOVED lines=10> */
.L_x_57:
[----:B------:R-:W-:Y:S05]  /*2d40*/  BSYNC B1 ;  /* 0x0000000000017941 */ /* 0x000fea0003800000 */
.L_x_56:
        /* <DEDUP_REMOVED lines=9> */
.L_x_59:
[----:B------:R-:W-:Y:S05]  /*2de0*/  BSYNC B1 ;  /* 0x0000000000017941 */ /* 0x000fea0003800000 */
.L_x_58:
        /* <DEDUP_REMOVED lines=9> */
.L_x_61:
[----:B------:R-:W-:Y:S05]  /*2e80*/  BSYNC B1 ;  /* 0x0000000000017941 */ /* 0x000fea0003800000 */
.L_x_60:
        /* <DEDUP_REMOVED lines=10> */
.L_x_63:
[----:B------:R-:W-:Y:S05]  /*2f30*/  BSYNC B1 ;  /* 0x0000000000017941 */ /* 0x000fea0003800000 */
.L_x_62:
        /* <DEDUP_REMOVED lines=10> */
.L_x_65:
[----:B------:R-:W-:Y:S05]  /*2fe0*/  BSYNC B1 ;  /* 0x0000000000017941 */ /* 0x000fea0003800000 */
.L_x_64:
        /* <DEDUP_REMOVED lines=9> */
.L_x_67:
[----:B------:R-:W-:Y:S05]  /*3080*/  BSYNC B1 ;  /* 0x0000000000017941 */ /* 0x000fea0003800000 */
.L_x_66:
        /* <DEDUP_REMOVED lines=9> */
.L_x_69:
[----:B------:R-:W-:Y:S05]  /*3120*/  BSYNC B1 ;  /* 0x0000000000017941 */ /* 0x000fea0003800000 */
.L_x_68:
        /* <DEDUP_REMOVED lines=10> */
.L_x_71:
[----:B------:R-:W-:Y:S05]  /*31d0*/  BSYNC B1 ;  /* 0x0000000000017941 */ /* 0x000fea0003800000 */
.L_x_70:
        /* <DEDUP_REMOVED lines=10> */
.L_x_73:
[----:B------:R-:W-:Y:S05]  /*3280*/  BSYNC B1 ;  /* 0x0000000000017941 */ /* 0x000fea0003800000 */
.L_x_72:
        /* <DEDUP_REMOVED lines=9> */
.L_x_75:
[----:B------:R-:W-:Y:S05]  /*3320*/  BSYNC B1 ;  /* 0x0000000000017941 */ /* 0x000fea0003800000 */
.L_x_74:
        /* <DEDUP_REMOVED lines=9> */
.L_x_77:
[----:B------:R-:W-:Y:S05]  /*33c0*/  BSYNC B1 ;  /* 0x0000000000017941 */ /* 0x000fea0003800000 */
.L_x_76:
        /* <DEDUP_REMOVED lines=10> */
.L_x_79:
[----:B------:R-:W-:Y:S05]  /*3470*/  BSYNC B1 ;  /* 0x0000000000017941 */ /* 0x000fea0003800000 */
.L_x_78:
        /* <DEDUP_REMOVED lines=10> */
.L_x_81:
[----:B------:R-:W-:Y:S05]  /*3520*/  BSYNC B1 ;  /* 0x0000000000017941 */ /* 0x000fea0003800000 */
.L_x_80:
        /* <DEDUP_REMOVED lines=9> */
.L_x_83:
[----:B------:R-:W-:Y:S05]  /*35c0*/  BSYNC B1 ;  /* 0x0000000000017941 */ /* 0x000fea0003800000 */
.L_x_82:
        /* <DEDUP_REMOVED lines=9> */
.L_x_85:
[----:B------:R-:W-:Y:S05]  /*3660*/  BSYNC B1 ;  /* 0x0000000000017941 */ /* 0x000fea0003800000 */
.L_x_84:
        /* <DEDUP_REMOVED lines=10> */
.L_x_87:
[----:B------:R-:W-:Y:S05]  /*3710*/  BSYNC B1 ;  /* 0x0000000000017941 */ /* 0x000fea0003800000 */
.L_x_86:
        /* <DEDUP_REMOVED lines=10> */
.L_x_89:
[----:B------:R-:W-:Y:S05]  /*37c0*/  BSYNC B1 ;  /* 0x0000000000017941 */ /* 0x000fea0003800000 */
.L_x_88:
        /* <DEDUP_REMOVED lines=9> */
.L_x_91:
[----:B------:R-:W-:Y:S05]  /*3860*/  BSYNC B1 ;  /* 0x0000000000017941 */ /* 0x000fea0003800000 */
.L_x_90:
        /* <DEDUP_REMOVED lines=9> */
.L_x_93:
[----:B------:R-:W-:Y:S05]  /*3900*/  BSYNC B1 ;  /* 0x0000000000017941 */ /* 0x000fea0003800000 */
.L_x_92:
        /* <DEDUP_REMOVED lines=10> */
.L_x_95:
[----:B------:R-:W-:Y:S05]  /*39b0*/  BSYNC B1 ;  /* 0x0000000000017941 */ /* 0x000fea0003800000 */
.L_x_94:
        /* <DEDUP_REMOVED lines=10> */
.L_x_97:
[----:B------:R-:W-:Y:S05]  /*3a60*/  BSYNC B1 ;  /* 0x0000000000017941 */ /* 0x000fea0003800000 */
.L_x_96:
        /* <DEDUP_REMOVED lines=9> */
.L_x_99:
[----:B------:R-:W-:Y:S05]  /*3b00*/  BSYNC B1 ;  /* 0x0000000000017941 */ /* 0x000fea0003800000 */
.L_x_98:
        /* <DEDUP_REMOVED lines=9> */
.L_x_101:
[----:B------:R-:W-:Y:S05]  /*3ba0*/  BSYNC B1 ;  /* 0x0000000000017941 */ /* 0x000fea0003800000 */
.L_x_100:
        /* <DEDUP_REMOVED lines=10> */
.L_x_103:
[----:B------:R-:W-:Y:S05]  /*3c50*/  BSYNC B1 ;  /* 0x0000000000017941 */ /* 0x000fea0003800000 */
.L_x_102:
        /* <DEDUP_REMOVED lines=10> */
.L_x_105:
[----:B------:R-:W-:Y:S05]  /*3d00*/  BSYNC B1 ;  /* 0x0000000000017941 */ /* 0x000fea0003800000 */
.L_x_104:
        /* <DEDUP_REMOVED lines=9> */
.L_x_107:
[----:B------:R-:W-:Y:S05]  /*3da0*/  BSYNC B1 ;  /* 0x0000000000017941 */ /* 0x000fea0003800000 */
.L_x_106:
        /* <DEDUP_REMOVED lines=9> */
.L_x_109:
[----:B------:R-:W-:Y:S05]  /*3e40*/  BSYNC B1 ;  /* 0x0000000000017941 */ /* 0x000fea0003800000 */
.L_x_108:
        /* <DEDUP_REMOVED lines=10> */
.L_x_111:
[----:B------:R-:W-:Y:S05]  /*3ef0*/  BSYNC B1 ;  /* 0x0000000000017941 */ /* 0x000fea0003800000 */
.L_x_110:
        /* <DEDUP_REMOVED lines=10> */
.L_x_113:
[----:B------:R-:W-:Y:S05]  /*3fa0*/  BSYNC B1 ;  /* 0x0000000000017941 */ /* 0x000fea0003800000 */
.L_x_112:
        /* <DEDUP_REMOVED lines=9> */
.L_x_115:
[----:B------:R-:W-:Y:S05]  /*4040*/  BSYNC B1 ;  /* 0x0000000000017941 */ /* 0x000fea0003800000 */
.L_x_114:
        /* <DEDUP_REMOVED lines=9> */
.L_x_117:
[----:B------:R-:W-:Y:S05]  /*40e0*/  BSYNC B1 ;  /* 0x0000000000017941 */ /* 0x000fea0003800000 */
.L_x_116:
        /* <DEDUP_REMOVED lines=10> */
.L_x_119:
[----:B------:R-:W-:Y:S05]  /*4190*/  BSYNC B1 ;  /* 0x0000000000017941 */ /* 0x000fea0003800000 */
.L_x_118:
        /* <DEDUP_REMOVED lines=10> */
.L_x_121:
[----:B------:R-:W-:Y:S05]  /*4240*/  BSYNC B1 ;  /* 0x0000000000017941 */ /* 0x000fea0003800000 */
.L_x_120:
        /* <DEDUP_REMOVED lines=9> */
.L_x_123:
[----:B------:R-:W-:Y:S05]  /*42e0*/  BSYNC B1 ;  /* 0x0000000000017941 */ /* 0x000fea0003800000 */
.L_x_122:
        /* <DEDUP_REMOVED lines=9> */
.L_x_125:
[----:B------:R-:W-:Y:S05]  /*4380*/  BSYNC B1 ;  /* 0x0000000000017941 */ /* 0x000fea0003800000 */
.L_x_124:
        /* <DEDUP_REMOVED lines=10> */
.L_x_127:
[----:B------:R-:W-:Y:S05]  /*4430*/  BSYNC B1 ;  /* 0x0000000000017941 */ /* 0x000fea0003800000 */
.L_x_126:
        /* <DEDUP_REMOVED lines=10> */
.L_x_129:
[----:B------:R-:W-:Y:S05]  /*44e0*/  BSYNC B1 ;  /* 0x0000000000017941 */ /* 0x000fea0003800000 */
.L_x_128:
        /* <DEDUP_REMOVED lines=9> */
.L_x_131:
[----:B------:R-:W-:Y:S05]  /*4580*/  BSYNC B1 ;  /* 0x0000000000017941 */ /* 0x000fea0003800000 */
.L_x_130:
        /* <DEDUP_REMOVED lines=9> */
.L_x_133:
[----:B------:R-:W-:Y:S05]  /*4620*/  BSYNC B1 ;  /* 0x0000000000017941 */ /* 0x000fea0003800000 */
.L_x_132:
        /* <DEDUP_REMOVED lines=10> */
.L_x_135:
[----:B------:R-:W-:Y:S05]  /*46d0*/  BSYNC B1 ;  /* 0x0000000000017941 */ /* 0x000fea0003800000 */
.L_x_134:
        /* <DEDUP_REMOVED lines=10> */
.L_x_137:
[----:B------:R-:W-:Y:S05]  /*4780*/  BSYNC B1 ;  /* 0x0000000000017941 */ /* 0x000fea0003800000 */
.L_x_136:
        /* <DEDUP_REMOVED lines=9> */
.L_x_139:
[----:B------:R-:W-:Y:S05]  /*4820*/  BSYNC B1 ;  /* 0x0000000000017941 */ /* 0x000fea0003800000 */
.L_x_138:
        /* <DEDUP_REMOVED lines=9> */
.L_x_141:
[----:B------:R-:W-:Y:S05]  /*48c0*/  BSYNC B1 ;  /* 0x0000000000017941 */ /* 0x000fea0003800000 */
.L_x_140:
        /* <DEDUP_REMOVED lines=10> */
.L_x_143:
[----:B------:R-:W-:Y:S05]  /*4970*/  BSYNC B1 ;  /* 0x0000000000017941 */ /* 0x000fea0003800000 */
.L_x_142:
        /* <DEDUP_REMOVED lines=10> */
.L_x_145:
[----:B------:R-:W-:Y:S05]  /*4a20*/  BSYNC B1 ;  /* 0x0000000000017941 */ /* 0x000fea0003800000 */
.L_x_144:
        /* <DEDUP_REMOVED lines=9> */
.L_x_147:
[----:B------:R-:W-:Y:S05]  /*4ac0*/  BSYNC B1 ;  /* 0x0000000000017941 */ /* 0x000fea0003800000 */
.L_x_146:
        /* <DEDUP_REMOVED lines=9> */
.L_x_149:
[----:B------:R-:W-:Y:S05]  /*4b60*/  BSYNC B1 ;  /* 0x0000000000017941 */ /* 0x000fea0003800000 */
.L_x_148:
        /* <DEDUP_REMOVED lines=10> */
.L_x_151:
[----:B------:R-:W-:Y:S05]  /*4c10*/  BSYNC B1 ;  /* 0x0000000000017941 */ /* 0x000fea0003800000 */
.L_x_150:
[----:B-----5:R-:W-:Y:S01]  /*4c20*/  HADD2.F32 R5, -RZ, R24.H0_H0 ;  /* 0x20000018ff057230 */ /* 0x020fe20000004100 */
[----:B------:R-:W-:Y:S01]  /*4c30*/  ISETP.GT.AND P0, PT, R4, 0x79, PT ;  /* 0x000000790400780c */ /* 0x000fe20003f04270 */
[----:B------:R-:W-:Y:S01]  /*4c40*/  @P2 IMAD.MOV.U32 R4, RZ, RZ, R10 ;  /* 0x000000ffff042224 */ /* 0x000fe200078e000a */
[----:B------:R-:W-:Y:S02]  /*4c50*/  BSSY B1, `(.L_x_152) ;  /* 0x000000a000017945 */ /* 0x000fe40003800000 */
[----:B------:R-:W-:Y:S01]  /*4c60*/  FMUL R5, R5, R90 ;  /* 0x0000005a05057220 */ /* 0x000fe20000400000 */
[----:B------:R-:W-:-:S03]  /*4c70*/  ISETP.GT.AND P3, PT, R3, RZ, P0 ;  /* 0x000000ff0300720c */ /* 0x000fc60000764270 */
[----:B------:R-:W-:-:S05]  /*4c80*/  FFMA R5, R84, R23, R5 ;  /* 0x0000001754057223 */ /* 0x000fca0000000005 */
[----:B------:R-:W-:-:S04]  /*4c90*/  F2FP.F16.F32.PACK_AB R5, RZ, R5 ;  /* 0x00000005ff05723e */ /* 0x000fc800000000ff */
[----:B0-----:R-:W-:Y:S01]  /*4ca0*/  PRMT R14, R5, 0x7610, R14 ;  /* 0x00007610050e7816 */ /* 0x001fe2000000000e */
[----:B------:R-:W-:-:S05]  /*4cb0*/  @P2 IMAD.MOV.U32 R5, RZ, RZ, R11 ;  /* 0x000000ffff052224 */ /* 0x000fca00078e000b */
[----:B------:R0:W-:Y:S01]  /*4cc0*/  @P2 STG.E.U16 desc[UR38][R4.64+0xf0], R14 ;  /* 0x0000f00e04002986 */ /* 0x0001e2000c101526 */
[----:B------:R-:W-:Y:S05]  /*4cd0*/  @!P3 BRA `(.L_x_153) ;  /* 0x000000000004b947 */ /* 0x000fea0003800000 */
[----:B------:R0:W5:Y:S02]  /*4ce0*/  LDG.E.LTC128B.U16 R24, desc[UR38][R6.64+0xf2] ;  /* 0x0000f22606187981 */ /* 0x000164000c1e1520 */
.L_x_153:
[----:B------:R-:W-:Y:S05]  /*4cf0*/  BSYNC B1 ;  /* 0x0000000000017941 */ /* 0x000fea0003800000 */
.L_x_152:
        /* <DEDUP_REMOVED lines=9> */
.L_x_155:
[----:B------:R-:W-:Y:S05]  /*4d90*/  BSYNC B1 ;  /* 0x0000000000017941 */ /* 0x000fea0003800000 */
.L_x_154:
[----:B-----5:R-:W-:Y:S01]  /*4da0*/  HADD2.F32 R5, -RZ, R24.H0_H0 ;  /* 0x20000018ff057230 */ /* 0x020fe20000004100 */
[----:B------:R-:W-:Y:S01]  /*4db0*/  ISETP.GT.AND P0, PT, R3, 0x8, P0 ;  /* 0x000000080300780c */ /* 0x000fe20000704270 */
[----:B0-----:R-:W-:Y:S01]  /*4dc0*/  @P1 IMAD.MOV.U32 R4, RZ, RZ, R12 ;  /* 0x000000ffff041224 */ /* 0x001fe200078e000c */
[----:B------:R-:W-:Y:S02]  /*4dd0*/  BSSY B1, `(.L_x_156) ;  /* 0x0000009000017945 */ /* 0x000fe40003800000 */
[----:B------:R-:W-:-:S04]  /*4de0*/  FMUL R5, R5, R90 ;  /* 0x0000005a05057220 */ /* 0x000fc80000400000 */
[----:B------:R-:W-:-:S05]  /*4df0*/  FFMA R5, R86, R23, R5 ;  /* 0x0000001756057223 */ /* 0x000fca0000000005 */
[----:B------:R-:W-:-:S04]  /*4e00*/  F2FP.F16.F32.PACK_AB R5, RZ, R5 ;  /* 0x00000005ff05723e */ /* 0x000fc800000000ff */
[----:B-1-3--:R-:W-:Y:S01]  /*4e10*/  PRMT R6, R5, 0x7610, R6 ;  /* 0x0000761005067816 */ /* 0x00afe20000000006 */
[----:B------:R-:W-:-:S05]  /*4e20*/  @P1 IMAD.MOV.U32 R5, RZ, RZ, R13 ;  /* 0x000000ffff051224 */ /* 0x000fca00078e000d */
[----:B------:R0:W-:Y:S01]  /*4e30*/  @P1 STG.E.U16 desc[UR38][R4.64+0xf0], R6 ;  /* 0x0000f00604001986 */ /* 0x0001e2000c101526 */
[----:B------:R-:W-:Y:S05]  /*4e40*/  @!P0 BRA `(.L_x_157) ;  /* 0x0000000000048947 */ /* 0x000fea0003800000 */
[----:B------:R1:W5:Y:S02]  /*4e50*/  LDG.E.LTC128B.U16 R24, desc[UR38][R8.64+0xf2] ;  /* 0x0000f22608187981 */ /* 0x000364000c1e1520 */
.L_x_157:
[----:B------:R-:W-:Y:S05]  /*4e60*/  BSYNC B1 ;  /* 0x0000000000017941 */ /* 0x000fea0003800000 */
.L_x_156:
[----:B------:R-:W-:Y:S05]  /*4e70*/  @!P0 BRA `(.L_x_158) ;  /* 0x0000001000e88947 */ /* 0x000fea0003800000 */
[----:B-----5:R-:W-:-:S05]  /*4e80*/  HADD2.F32 R3, -RZ, R24.H0_H0 ;  /* 0x20000018ff037230 */ /* 0x020fca0000004100 */
[----:B0-----:R-:W-:-:S04]  /*4e90*/  FMUL R4, R3, R90 ;  /* 0x0000005a03047220 */ /* 0x001fc80000400000 */
[----:B------:R-:W-:-:S05]  /*4ea0*/  FFMA R4, R87, R23, R4 ;  /* 0x0000001757047223 */ /* 0x000fca0000000004 */
[----:B------:R-:W-:-:S05]  /*4eb0*/  F2FP.F16.F32.PACK_AB R4, RZ, R4 ;  /* 0x00000004ff04723e */ /* 0x000fca00000000ff */
[----:B------:R3:W-:Y:S01]  /*4ec0*/  STG.E.U16 desc[UR38][R12.64+0xf2], R4 ;  /* 0x0000f2040c007986 */ /* 0x0007e2000c101526 */
[----:B------:R-:W-:Y:S05]  /*4ed0*/  BRA `(.L_x_158) ;  /* 0x0000001000d07947 */ /* 0x000fea0003800000 */
.L_x_33:
[----:B------:R-:W-:Y:S01]  /*4ee0*/  ISETP.GT.AND P3, PT, R4, 0x1, PT ;  /* 0x000000010400780c */ /* 0x000fe20003f64270 */
[----:B------:R-:W-:Y:S01]  /*4ef0*/  ULDC.64 UR4, c[0x0][0x5c0] ;  /* 0x0001700000047ab9 */ /* 0x000fe20000000a00 */
[-C--:B------:R-:W-:Y:S01]  /*4f00*/  FMUL R24, R24, R23.reuse ;  /* 0x0000001718187220 */ /* 0x080fe20000400000 */
[----:B------:R-:W-:Y:S01]  /*4f10*/  LEA R6, P4, R106, UR4, 0x1 ;  /* 0x000000046a067c11 */ /* 0x000fe2000f8808ff */
[-C--:B------:R-:W-:Y:S01]  /*4f20*/  FMUL R25, R25, R23.reuse ;  /* 0x0000001719197220 */ /* 0x080fe20000400000 */
[----:B------:R-:W-:Y:S01]  /*4f30*/  ISETP.GT.AND P0, PT, R3, RZ, P3 ;  /* 0x000000ff0300720c */ /* 0x000fe20001f04270 */
[-C--:B------:R-:W-:Y:S01]  /*4f40*/  FMUL R26, R26, R23.reuse ;  /* 0x000000171a1a7220 */ /* 0x080fe20000400000 */
[----:B------:R-:W-:Y:S01]  /*4f50*/  F2FP.F16.F32.PACK_AB R24, RZ, R24 ;  /* 0x00000018ff18723e */ /* 0x000fe200000000ff */
[-C--:B------:R-:W-:Y:S01]  /*4f60*/  FMUL R27, R27, R23.reuse ;  /* 0x000000171b1b7220 */ /* 0x080fe20000400000 */
[----:B------:R-:W-:Y:S01]  /*4f70*/  LEA.HI.X R7, R106, UR5, R103, 0x1, P4 ;  /* 0x000000056a077c11 */ /* 0x000fe2000a0f0c67 */
[----:B------:R-:W-:Y:S01]  /*4f80*/  FMUL R28, R28, R23 ;  /* 0x000000171c1c7220 */ /* 0x000fe20000400000 */
[----:B------:R-:W-:Y:S01]  /*4f90*/  F2FP.F16.F32.PACK_AB R25, RZ, R25 ;  /* 0x00000019ff19723e */ /* 0x000fe200000000ff */
[-C--:B------:R-:W-:Y:S01]  /*4fa0*/  FMUL R29, R29, R23.reuse ;  /* 0x000000171d1d7220 */ /* 0x080fe20000400000 */
[----:B------:R-:W-:Y:S01]  /*4fb0*/  ISETP.GT.AND P2, PT, R3, 0x8, P2 ;  /* 0x000000080300780c */ /* 0x000fe20001744270 */
[----:B------:R-:W-:Y:S01]  /*4fc0*/  @P1 STG.E.U16 desc[UR38][R6.64], R24 ;  /* 0x0000001806001986 */ /* 0x000fe2000c101526 */
[----:B------:R-:W-:Y:S01]  /*4fd0*/  ISETP.GT.AND P1, PT, R4, 0x8, PT ;  /* 0x000000080400780c */ /* 0x000fe20003f24270 */
[-C--:B------:R-:W-:Y:S01]  /*4fe0*/  FMUL R30, R30, R23.reuse ;  /* 0x000000171e1e7220 */ /* 0x080fe20000400000 */
[C---:B------:R-:W-:Y:S01]  /*4ff0*/  SHF.L.U64.HI R5, R91.reuse, 0x1, R92 ;  /* 0x000000015b057819 */ /* 0x040fe2000001025c */
[----:B------:R-:W-:Y:S01]  /*5000*/  @P0 STG.E.U16 desc[UR38][R6.64+0x2], R25 ;  /* 0x0000021906000986 */ /* 0x000fe2000c101526 */
[----:B------:R-:W-:Y:S01]  /*5010*/  LEA R8, P5, R91, R6, 0x1 ;  /* 0x000000065b087211 */ /* 0x000fe200078a08ff */
[-C--:B------:R-:W-:Y:S01]  /*5020*/  FMUL R31, R31, R23.reuse ;  /* 0x000000171f1f7220 */ /* 0x080fe20000400000 */
[----:B------:R-:W-:Y:S01]  /*5030*/  ISETP.GT.AND P3, PT, R3, 0x8, P3 ;  /* 0x000000080300780c */ /* 0x000fe20001f64270 */
[-C--:B------:R-:W-:Y:S01]  /*5040*/  FMUL R32, R32, R23.reuse ;  /* 0x0000001720207220 */ /* 0x080fe20000400000 */
[----:B------:R-:W-:Y:S01]  /*5050*/  ISETP.GT.AND P0, PT, R4, 0x9, PT ;  /* 0x000000090400780c */ /* 0x000fe20003f04270 */
[----:B------:R-:W-:Y:S01]  /*5060*/  IMAD.X R9, R5, 0x1, R7, P5 ;  /* 0x0000000105097824 */ /* 0x000fe200028e0607 */
[----:B------:R-:W-:Y:S01]  /*5070*/  ISETP.GT.AND P4, PT, R3, RZ, P1 ;  /* 0x000000ff0300720c */ /* 0x000fe20000f84270 */
[-C--:B------:R-:W-:Y:S01]  /*5080*/  FMUL R33, R33, R23.reuse ;  /* 0x0000001721217220 */ /* 0x080fe20000400000 */
[----:B------:R-:W-:Y:S01]  /*5090*/  F2FP.F16.F32.PACK_AB R26, RZ, R26 ;  /* 0x0000001aff1a723e */ /* 0x000fe200000000ff */
[-C--:B------:R-:W-:Y:S01]  /*50a0*/  FMUL R34, R34, R23.reuse ;  /* 0x0000001722227220 */ /* 0x080fe20000400000 */
[----:B------:R-:W-:Y:S01]  /*50b0*/  ISETP.GT.AND P5, PT, R3, RZ, P0 ;  /* 0x000000ff0300720c */ /* 0x000fe200007a4270 */
[----:B------:R-:W-:Y:S01]  /*50c0*/  FMUL R35, R35, R23 ;  /* 0x0000001723237220 */ /* 0x000fe20000400000 */
[----:B------:R-:W-:Y:S01]  /*50d0*/  F2FP.F16.F32.PACK_AB R27, RZ, R27 ;  /* 0x0000001bff1b723e */ /* 0x000fe200000000ff */
[----:B------:R-:W-:Y:S01]  /*50e0*/  @P2 STG.E.U16 desc[UR38][R8.64], R26 ;  /* 0x0000001a08002986 */ /* 0x000fe2000c101526 */
[----:B------:R-:W-:Y:S01]  /*50f0*/  F2FP.F16.F32.PACK_AB R28, RZ, R28 ;  /* 0x0000001cff1c723e */ /* 0x000fe200000000ff */
[-C--:B------:R-:W-:Y:S01]  /*5100*/  FMUL R36, R36, R23.reuse ;  /* 0x0000001724247220 */ /* 0x080fe20000400000 */
[----:B------:R-:W-:Y:S01]  /*5110*/  ISETP.GT.AND P2, PT, R3, 0x8, P1 ;  /* 0x000000080300780c */ /* 0x000fe20000f44270 */
[----:B------:R-:W-:Y:S01]  /*5120*/  @P3 STG.E.U16 desc[UR38][R8.64+0x2], R27 ;  /* 0x0000021b08003986 */ /* 0x000fe2000c101526 */
[----:B------:R-:W-:Y:S01]  /*5130*/  ISETP.GT.AND P1, PT, R4, 0x10, PT ;  /* 0x000000100400780c */ /* 0x000fe20003f24270 */
[----:B------:R-:W-:Y:S01]  /*5140*/  FMUL R37, R37, R23 ;  /* 0x0000001725257220 */ /* 0x000fe20000400000 */
[----:B------:R-:W-:Y:S01]  /*5150*/  F2FP.F16.F32.PACK_AB R29, RZ, R29 ;  /* 0x0000001dff1d723e */ /* 0x000fe200000000ff */
[----:B------:R-:W-:Y:S01]  /*5160*/  @P4 STG.E.U16 desc[UR38][R6.64+0x10], R28 ;  /* 0x0000101c06004986 */ /* 0x000fe2000c101526 */
[C---:B------:R-:W-:Y:S01]  /*5170*/  ISETP.GT.AND P3, PT, R3.reuse, 0x8, P0 ;  /* 0x000000080300780c */ /* 0x040fe20000764270 */
[-C--:B------:R-:W-:Y:S01]  /*5180*/  FMUL R38, R38, R23.reuse ;  /* 0x0000001726267220 */ /* 0x080fe20000400000 */
[----:B------:R-:W-:Y:S01]  /*5190*/  ISETP.GT.AND P0, PT, R4, 0x11, PT ;  /* 0x000000110400780c */ /* 0x000fe20003f04270 */
[----:B------:R-:W-:Y:S01]  /*51a0*/  @P5 STG.E.U16 desc[UR38][R6.64+0x12], R29 ;  /* 0x0000121d06005986 */ /* 0x000fe2000c101526 */
        /* <DEDUP_REMOVED lines=161> */
[----:B------:R-:W-:Y:S01]  /*5bc0*/  FMUL R87, R87, R23 ;  /* 0x0000001757577220 */ /* 0x000fe20000400000 */
[----:B------:R-:W-:-:S02]  /*5bd0*/  F2FP.F16.F32.PACK_AB R62, RZ, R62 ;  /* 0x0000003eff3e723e */ /* 0x000fc400000000ff */
[C---:B------:R-:W-:Y:S02]  /*5be0*/  ISETP.GT.AND P5, PT, R3.reuse, RZ, P0 ;  /* 0x000000ff0300720c */ /* 0x040fe400007a4270 */
[----:B------:R-:W-:Y:S01]  /*5bf0*/  F2FP.F16.F32.PACK_AB R63, RZ, R63 ;  /* 0x0000003fff3f723e */ /* 0x000fe200000000ff */
[----:B------:R-:W-:Y:S01]  /*5c00*/  @P2 STG.E.U16 desc[UR38][R8.64+0x90], R62 ;  /* 0x0000903e08002986 */ /* 0x000fe2000c101526 */
[----:B------:R-:W-:Y:S02]  /*5c10*/  F2FP.F16.F32.PACK_AB R64, RZ, R64 ;  /* 0x00000040ff40723e */ /* 0x000fe400000000ff */
[C---:B------:R-:W-:Y:S01]  /*5c20*/  ISETP.GT.AND P2, PT, R3.reuse, 0x8, P1 ;  /* 0x000000080300780c */ /* 0x040fe20000f44270 */
[----:B------:R-:W-:Y:S01]  /*5c30*/  @P3 STG.E.U16 desc[UR38][R8.64+0x92], R63 ;  /* 0x0000923f08003986 */ /* 0x000fe2000c101526 */
[----:B------:R-:W-:Y:S02]  /*5c40*/  ISETP.GT.AND P1, PT, R4, 0x58, PT ;  /* 0x000000580400780c */ /* 0x000fe40003f24270 */
[----:B------:R-:W-:Y:S01]  /*5c50*/  F2FP.F16.F32.PACK_AB R65, RZ, R65 ;  /* 0x00000041ff41723e */ /* 0x000fe200000000ff */
[----:B------:R-:W-:Y:S01]  /*5c60*/  @P4 STG.E.U16 desc[UR38][R6.64+0xa0], R64 ;  /* 0x0000a04006004986 */ /* 0x000fe2000c101526 */
[----:B------:R-:W-:-:S02]  /*5c70*/  ISETP.GT.AND P3, PT, R3, 0x8, P0 ;  /* 0x000000080300780c */ /* 0x000fc40000764270 */
[----:B------:R-:W-:Y:S01]  /*5c80*/  ISETP.GT.AND P0, PT, R4, 0x59, PT ;  /* 0x000000590400780c */ /* 0x000fe20003f04270 */
[----:B------:R-:W-:Y:S01]  /*5c90*/  @P5 STG.E.U16 desc[UR38][R6.64+0xa2], R65 ;  /* 0x0000a24106005986 */ /* 0x000fe2000c101526 */
[C---:B------:R-:W-:Y:S02]  /*5ca0*/  ISETP.GT.AND P4, PT, R3.reuse, RZ, P1 ;  /* 0x000000ff0300720c */ /* 0x040fe40000f84270 */
[----:B------:R-:W-:Y:S02]  /*5cb0*/  F2FP.F16.F32.PACK_AB R66, RZ, R66 ;  /* 0x00000042ff42723e */ /* 0x000fe400000000ff */
[----:B------:R-:W-:Y:S02]  /*5cc0*/  ISETP.GT.AND P5, PT, R3, RZ, P0 ;  /* 0x000000ff0300720c */ /* 0x000fe400007a4270 */
[----:B------:R-:W-:Y:S01]  /*5cd0*/  F2FP.F16.F32.PACK_AB R67, RZ, R67 ;  /* 0x00000043ff43723e */ /* 0x000fe200000000ff */
[----:B------:R-:W-:Y:S01]  /*5ce0*/  @P2 STG.E.U16 desc[UR38][R8.64+0xa0], R66 ;  /* 0x0000a04208002986 */ /* 0x000fe2000c101526 */
[----:B------:R-:W-:-:S02]  /*5cf0*/  F2FP.F16.F32.PACK_AB R68, RZ, R68 ;  /* 0x00000044ff44723e */ /* 0x000fc400000000ff */
[C---:B------:R-:W-:Y:S01]  /*5d00*/  ISETP.GT.AND P2, PT, R3.reuse, 0x8, P1 ;  /* 0x000000080300780c */ /* 0x040fe20000f44270 */
[----:B------:R-:W-:Y:S01]  /*5d10*/  @P3 STG.E.U16 desc[UR38][R8.64+0xa2], R67 ;  /* 0x0000a24308003986 */ /* 0x000fe2000c101526 */
[C---:B------:R-:W-:Y:S02]  /*5d20*/  ISETP.GT.AND P1, PT, R4.reuse, 0x60, PT ;  /* 0x000000600400780c */ /* 0x040fe40003f24270 */
[----:B------:R-:W-:Y:S01]  /*5d30*/  F2FP.F16.F32.PACK_AB R69, RZ, R69 ;  /* 0x00000045ff45723e */ /* 0x000fe200000000ff */
[----:B------:R-:W-:Y:S01]  /*5d40*/  @P4 STG.E.U16 desc[UR38][R6.64+0xb0], R68 ;  /* 0x0000b04406004986 */ /* 0x000fe2000c101526 */
[C---:B------:R-:W-:Y:S02]  /*5d50*/  ISETP.GT.AND P3, PT, R3.reuse, 0x8, P0 ;  /* 0x000000080300780c */ /* 0x040fe40000764270 */
[----:B------:R-:W-:Y:S01]  /*5d60*/  ISETP.GT.AND P0, PT, R4, 0x61, PT ;  /* 0x000000610400780c */ /* 0x000fe20003f04270 */
[----:B------:R-:W-:Y:S01]  /*5d70*/  @P5 STG.E.U16 desc[UR38][R6.64+0xb2], R69 ;  /* 0x0000b24506005986 */ /* 0x000fe2000c101526 */
[----:B------:R-:W-:-:S02]  /*5d80*/  ISETP.GT.AND P4, PT, R3, RZ, P1 ;  /* 0x000000ff0300720c */ /* 0x000fc40000f84270 */
[C---:B------:R-:W-:Y:S02]  /*5d90*/  ISETP.GT.AND P5, PT, R3.reuse, RZ, P0 ;  /* 0x000000ff0300720c */ /* 0x040fe400007a4270 */
[----:B------:R-:W-:Y:S02]  /*5da0*/  F2FP.F16.F32.PACK_AB R70, RZ, R70 ;  /* 0x00000046ff46723e */ /* 0x000fe400000000ff */
[----:B------:R-:W-:Y:S02]  /*5db0*/  F2FP.F16.F32.PACK_AB R71, RZ, R71 ;  /* 0x00000047ff47723e */ /* 0x000fe400000000ff */
[----:B------:R-:W-:Y:S01]  /*5dc0*/  F2FP.F16.F32.PACK_AB R72, RZ, R72 ;  /* 0x00000048ff48723e */ /* 0x000fe200000000ff */
[----:B------:R-:W-:Y:S01]  /*5dd0*/  @P2 STG.E.U16 desc[UR38][R8.64+0xb0], R70 ;  /* 0x0000b04608002986 */ /* 0x000fe2000c101526 */
[----:B------:R-:W-:Y:S02]  /*5de0*/  F2FP.F16.F32.PACK_AB R73, RZ, R73 ;  /* 0x00000049ff49723e */ /* 0x000fe400000000ff */
[C---:B------:R-:W-:Y:S01]  /*5df0*/  ISETP.GT.AND P1, PT, R3.reuse, 0x8, P1 ;  /* 0x000000080300780c */ /* 0x040fe20000f24270 */
[----:B------:R-:W-:Y:S01]  /*5e00*/  @P3 STG.E.U16 desc[UR38][R8.64+0xb2], R71 ;  /* 0x0000b24708003986 */ /* 0x000fe2000c101526 */
[----:B------:R-:W-:-:S02]  /*5e10*/  ISETP.GT.AND P2, PT, R3, 0x8, P0 ;  /* 0x000000080300780c */ /* 0x000fc40000744270 */
[C---:B------:R-:W-:Y:S01]  /*5e20*/  ISETP.GT.AND P0, PT, R4.reuse, 0x69, PT ;  /* 0x000000690400780c */ /* 0x040fe20003f04270 */
[----:B------:R-:W-:Y:S01]  /*5e30*/  @P4 STG.E.U16 desc[UR38][R6.64+0xc0], R72 ;  /* 0x0000c04806004986 */ /* 0x000fe2000c101526 */
[----:B------:R-:W-:Y:S02]  /*5e40*/  ISETP.GT.AND P4, PT, R4, 0x68, PT ;  /* 0x000000680400780c */ /* 0x000fe40003f84270 */
[----:B------:R-:W-:Y:S01]  /*5e50*/  F2FP.F16.F32.PACK_AB R74, RZ, R74 ;  /* 0x0000004aff4a723e */ /* 0x000fe200000000ff */
[----:B------:R-:W-:Y:S01]  /*5e60*/  @P5 STG.E.U16 desc[UR38][R6.64+0xc2], R73 ;  /* 0x0000c24906005986 */ /* 0x000fe2000c101526 */
[C---:B------:R-:W-:Y:S02]  /*5e70*/  ISETP.GT.AND P5, PT, R3.reuse, RZ, P4 ;  /* 0x000000ff0300720c */ /* 0x040fe400027a4270 */
[----:B------:R-:W-:Y:S01]  /*5e80*/  ISETP.GT.AND P3, PT, R3, RZ, P0 ;  /* 0x000000ff0300720c */ /* 0x000fe20000764270 */
[----:B------:R-:W-:Y:S01]  /*5e90*/  @P1 STG.E.U16 desc[UR38][R8.64+0xc0], R74 ;  /* 0x0000c04a08001986 */ /* 0x000fe2000c101526 */
[----:B------:R-:W-:-:S02]  /*5ea0*/  F2FP.F16.F32.PACK_AB R75, RZ, R75 ;  /* 0x0000004bff4b723e */ /* 0x000fc400000000ff */
[----:B------:R-:W-:Y:S02]  /*5eb0*/  F2FP.F16.F32.PACK_AB R76, RZ, R76 ;  /* 0x0000004cff4c723e */ /* 0x000fe400000000ff */
[C---:B------:R-:W-:Y:S01]  /*5ec0*/  ISETP.GT.AND P4, PT, R3.reuse, 0x8, P4 ;  /* 0x000000080300780c */ /* 0x040fe20002784270 */
[----:B------:R-:W-:Y:S01]  /*5ed0*/  @P2 STG.E.U16 desc[UR38][R8.64+0xc2], R75 ;  /* 0x0000c24b08002986 */ /* 0x000fe2000c101526 */
[----:B------:R-:W-:Y:S02]  /*5ee0*/  F2FP.F16.F32.PACK_AB R77, RZ, R77 ;  /* 0x0000004dff4d723e */ /* 0x000fe400000000ff */
[C---:B------:R-:W-:Y:S01]  /*5ef0*/  ISETP.GT.AND P2, PT, R4.reuse, 0x71, PT ;  /* 0x000000710400780c */ /* 0x040fe20003f44270 */
[----:B------:R-:W-:Y:S01]  /*5f00*/  @P5 STG.E.U16 desc[UR38][R6.64+0xd0], R76 ;  /* 0x0000d04c06005986 */ /* 0x000fe2000c101526 */
[----:B------:R-:W-:Y:S02]  /*5f10*/  ISETP.GT.AND P5, PT, R3, 0x8, P0 ;  /* 0x000000080300780c */ /* 0x000fe400007a4270 */
[C---:B------:R-:W-:Y:S01]  /*5f20*/  ISETP.GT.AND P1, PT, R4.reuse, 0x78, PT ;  /* 0x000000780400780c */ /* 0x040fe20003f24270 */
[----:B------:R-:W-:Y:S01]  /*5f30*/  @P3 STG.E.U16 desc[UR38][R6.64+0xd2], R77 ;  /* 0x0000d24d06003986 */ /* 0x000fe2000c101526 */
[----:B------:R-:W-:-:S02]  /*5f40*/  ISETP.GT.AND P3, PT, R4, 0x70, PT ;  /* 0x000000700400780c */ /* 0x000fc40003f64270 */
[----:B------:R-:W-:Y:S01]  /*5f50*/  ISETP.GT.AND P0, PT, R4, 0x79, PT ;  /* 0x000000790400780c */ /* 0x000fe20003f04270 */
[----:B------:R-:W-:Y:S01]  /*5f60*/  @P4 IMAD.MOV.U32 R4, RZ, RZ, R8 ;  /* 0x000000ffff044224 */ /* 0x000fe200078e0008 */
[----:B------:R-:W-:Y:S01]  /*5f70*/  F2FP.F16.F32.PACK_AB R78, RZ, R78 ;  /* 0x0000004eff4e723e */ /* 0x000fe200000000ff */
[----:B------:R-:W-:Y:S01]  /*5f80*/  @P4 IMAD.MOV.U32 R5, RZ, RZ, R9 ;  /* 0x000000ffff054224 */ /* 0x000fe200078e0009 */
[----:B------:R-:W-:Y:S02]  /*5f90*/  F2FP.F16.F32.PACK_AB R79, RZ, R79 ;  /* 0x0000004fff4f723e */ /* 0x000fe400000000ff */
[----:B------:R-:W-:Y:S02]  /*5fa0*/  F2FP.F16.F32.PACK_AB R80, RZ, R80 ;  /* 0x00000050ff50723e */ /* 0x000fe400000000ff */
[----:B------:R0:W-:Y:S01]  /*5fb0*/  @P4 STG.E.U16 desc[UR38][R4.64+0xd0], R78 ;  /* 0x0000d04e04004986 */ /* 0x0001e2000c101526 */
[----:B------:R-:W-:Y:S02]  /*5fc0*/  ISETP.GT.AND P4, PT, R3, RZ, P2 ;  /* 0x000000ff0300720c */ /* 0x000fe40001784270 */
[----:B------:R-:W-:-:S02]  /*5fd0*/  F2FP.F16.F32.PACK_AB R81, RZ, R81 ;  /* 0x00000051ff51723e */ /* 0x000fc400000000ff */
[----:B------:R-:W-:Y:S02]  /*5fe0*/  ISETP.GT.AND P2, PT, R3, 0x8, P2 ;  /* 0x000000080300780c */ /* 0x000fe40001744270 */
[----:B------:R-:W-:Y:S02]  /*5ff0*/  F2FP.F16.F32.PACK_AB R82, RZ, R82 ;  /* 0x00000052ff52723e */ /* 0x000fe400000000ff */
[----:B------:R-:W-:Y:S02]  /*6000*/  F2FP.F16.F32.PACK_AB R83, RZ, R83 ;  /* 0x00000053ff53723e */ /* 0x000fe400000000ff */
[----:B------:R-:W-:Y:S01]  /*6010*/  F2FP.F16.F32.PACK_AB R84, RZ, R84 ;  /* 0x00000054ff54723e */ /* 0x000fe200000000ff */
[----:B0-----:R-:W-:Y:S01]  /*6020*/  @P5 IMAD.MOV.U32 R4, RZ, RZ, R8 ;  /* 0x000000ffff045224 */ /* 0x001fe200078e0008 */
[----:B------:R-:W-:Y:S01]  /*6030*/  F2FP.F16.F32.PACK_AB R85, RZ, R85 ;  /* 0x00000055ff55723e */ /* 0x000fe200000000ff */
[----:B------:R-:W-:Y:S01]  /*6040*/  @P5 IMAD.MOV.U32 R5, RZ, RZ, R9 ;  /* 0x000000ffff055224 */ /* 0x000fe200078e0009 */
[----:B------:R-:W-:-:S02]  /*6050*/  F2FP.F16.F32.PACK_AB R86, RZ, R86 ;  /* 0x00000056ff56723e */ /* 0x000fc400000000ff */
[----:B------:R-:W-:Y:S02]  /*6060*/  F2FP.F16.F32.PACK_AB R87, RZ, R87 ;  /* 0x00000057ff57723e */ /* 0x000fe400000000ff */
[----:B------:R0:W-:Y:S01]  /*6070*/  @P5 STG.E.U16 desc[UR38][R4.64+0xd2], R79 ;  /* 0x0000d24f04005986 */ /* 0x0001e2000c101526 */
[C---:B------:R-:W-:Y:S02]  /*6080*/  ISETP.GT.AND P5, PT, R3.reuse, RZ, P3 ;  /* 0x000000ff0300720c */ /* 0x040fe40001fa4270 */
[----:B------:R-:W-:-:S11]  /*6090*/  ISETP.GT.AND P3, PT, R3, 0x8, P3 ;  /* 0x000000080300780c */ /* 0x000fd60001f64270 */
[----:B0-----:R-:W-:Y:S02]  /*60a0*/  @P5 IMAD.MOV.U32 R4, RZ, RZ, R6 ;  /* 0x000000ffff045224 */ /* 0x001fe400078e0006 */
[----:B------:R-:W-:-:S05]  /*60b0*/  @P5 IMAD.MOV.U32 R5, RZ, RZ, R7 ;  /* 0x000000ffff055224 */ /* 0x000fca00078e0007 */
[----:B------:R0:W-:Y:S01]  /*60c0*/  @P5 STG.E.U16 desc[UR38][R4.64+0xe0], R80 ;  /* 0x0000e05004005986 */ /* 0x0001e2000c101526 */
[C---:B------:R-:W-:Y:S02]  /*60d0*/  ISETP.GT.AND P5, PT, R3.reuse, RZ, P0 ;  /* 0x000000ff0300720c */ /* 0x040fe400007a4270 */
[----:B------:R-:W-:Y:S01]  /*60e0*/  ISETP.GT.AND P0, PT, R3, 0x8, P0 ;  /* 0x000000080300780c */ /* 0x000fe20000704270 */
[----:B0-----:R-:W-:Y:S02]  /*60f0*/  @P4 IMAD.MOV.U32 R4, RZ, RZ, R6 ;  /* 0x000000ffff044224 */ /* 0x001fe400078e0006 */
[----:B------:R-:W-:-:S05]  /*6100*/  @P4 IMAD.MOV.U32 R5, RZ, RZ, R7 ;  /* 0x000000ffff054224 */ /* 0x000fca00078e0007 */
[----:B------:R0:W-:Y:S01]  /*6110*/  @P4 STG.E.U16 desc[UR38][R4.64+0xe2], R81 ;  /* 0x0000e25104004986 */ /* 0x0001e2000c101526 */
[C---:B------:R-:W-:Y:S02]  /*6120*/  ISETP.GT.AND P4, PT, R3.reuse, RZ, P1 ;  /* 0x000000ff0300720c */ /* 0x040fe40000f84270 */
[----:B------:R-:W-:Y:S01]  /*6130*/  ISETP.GT.AND P1, PT, R3, 0x8, P1 ;  /* 0x000000080300780c */ /* 0x000fe20000f24270 */
[----:B0-----:R-:W-:Y:S02]  /*6140*/  @P3 IMAD.MOV.U32 R4, RZ, RZ, R8 ;  /* 0x000000ffff043224 */ /* 0x001fe400078e0008 */
[----:B------:R-:W-:-:S05]  /*6150*/  @P3 IMAD.MOV.U32 R5, RZ, RZ, R9 ;  /* 0x000000ffff053224 */ /* 0x000fca00078e0009 */
[----:B------:R0:W-:Y:S02]  /*6160*/  @P3 STG.E.U16 desc[UR38][R4.64+0xe0], R82 ;  /* 0x0000e05204003986 */ /* 0x0001e4000c101526 */
[----:B0-----:R-:W-:Y:S02]  /*6170*/  @P2 IMAD.MOV.U32 R4, RZ, RZ, R8 ;  /* 0x000000ffff042224 */ /* 0x001fe400078e0008 */
[----:B------:R-:W-:-:S05]  /*6180*/  @P2 IMAD.MOV.U32 R5, RZ, RZ, R9 ;  /* 0x000000ffff052224 */ /* 0x000fca00078e0009 */
[----:B------:R0:W-:Y:S02]  /*6190*/  @P2 STG.E.U16 desc[UR38][R4.64+0xe2], R83 ;  /* 0x0000e25304002986 */ /* 0x0001e4000c101526 */
[----:B0-----:R-:W-:Y:S02]  /*61a0*/  @P4 IMAD.MOV.U32 R4, RZ, RZ, R6 ;  /* 0x000000ffff044224 */ /* 0x001fe400078e0006 */
[----:B------:R-:W-:-:S05]  /*61b0*/  @P4 IMAD.MOV.U32 R5, RZ, RZ, R7 ;  /* 0x000000ffff054224 */ /* 0x000fca00078e0007 */
[----:B------:R0:W-:Y:S04]  /*61c0*/  @P4 STG.E.U16 desc[UR38][R4.64+0xf0], R84 ;  /* 0x0000f05404004986 */ /* 0x0001e8000c101526 */
[----:B------:R1:W-:Y:S01]  /*61d0*/  @P5 STG.E.U16 desc[UR38][R6.64+0xf2], R85 ;  /* 0x0000f25506005986 */ /* 0x0003e2000c101526 */
[----:B0-----:R-:W-:Y:S02]  /*61e0*/  @P1 IMAD.MOV.U32 R4, RZ, RZ, R8 ;  /* 0x000000ffff041224 */ /* 0x001fe400078e0008 */
[----:B------:R-:W-:-:S05]  /*61f0*/  @P1 IMAD.MOV.U32 R5, RZ, RZ, R9 ;  /* 0x000000ffff051224 */ /* 0x000fca00078e0009 */
[----:B------:R1:W-:Y:S04]  /*6200*/  @P1 STG.E.U16 desc[UR38][R4.64+0xf0], R86 ;  /* 0x0000f05604001986 */ /* 0x0003e8000c101526 */
[----:B------:R1:W-:Y:S02]  /*6210*/  @P0 STG.E.U16 desc[UR38][R8.64+0xf2], R87 ;  /* 0x0000f25708000986 */ /* 0x0003e4000c101526 */
.L_x_158:
[----:B------:R-:W-:Y:S05]  /*6220*/  BSYNC B0 ;  /* 0x0000000000007941 */ /* 0x000fea0003800000 */
.L_x_32:
[----:B------:R-:W-:Y:S01]  /*6230*/  IADD3 R16, P0, R16, UR36, RZ ;  /* 0x0000002410107c10 */ /* 0x000fe2000ff1e0ff */
[----:B------:R-:W-:Y:S01]  /*6240*/  ULDC.64 UR4, c[0x0][0x650] ;  /* 0x0001940000047ab9 */ /* 0x000fe20000000a00 */
[----:B------:R-:W-:Y:S01]  /*6250*/  PRMT R3, RZ, 0x7610, R3 ;  /* 0x00007610ff037816 */ /* 0x000fe20000000003 */
[----:B------:R-:W-:Y:S01]  /*6260*/  IMAD.MOV.U32 R100, RZ, RZ, -0x1 ;  /* 0xffffffffff647424 */ /* 0x000fe200078e00ff */
[----:B------:R-:W-:Y:S01]  /*6270*/  IADD3.X R17, R17, UR42, RZ, P0, !PT ;  /* 0x0000002a11117c10 */ /* 0x000fe200087fe4ff */
[----:B------:R-:W-:Y:S01]  /*6280*/  IMAD.MOV.U32 R101, RZ, RZ, -0x1 ;  /* 0xffffffffff657424 */ /* 0x000fe200078e00ff */
[----:B------:R-:W-:-:S04]  /*6290*/  ISETP.GE.U32.AND P0, PT, R16, UR4, PT ;  /* 0x0000000410007c0c */ /* 0x000fc8000bf06070 */
[----:B------:R-:W-:-:S13]  /*62a0*/  ISETP.GE.U32.AND.EX P0, PT, R17, UR5, PT, P0 ;  /* 0x0000000511007c0c */ /* 0x000fda000bf06100 */
[----:B------:R-:W-:Y:S05]  /*62b0*/  @P0 BRA `(.L_x_159) ;  /* 0x00000004004c0947 */ /* 0x000fea0003800000 */
[----:B------:R-:W0:Y:S01]  /*62c0*/  LDC.64 R10, c[0x0][0x628] ;  /* 0x00018a00ff0a7b82 */ /* 0x000e220000000a00 */
[----:B---3--:R-:W3:Y:S01]  /*62d0*/  S2R R12, SR_CTAID.X ;  /* 0x00000000000c7919 */ /* 0x008ee20000002500 */
[----:B-12-4-:R-:W-:Y:S02]  /*62e0*/  IMAD.MOV.U32 R8, RZ, RZ, R16 ;  /* 0x000000ffff087224 */ /* 0x016fe400078e0010 */
[----:B------:R-:W-:Y:S01]  /*62f0*/  IMAD.MOV.U32 R9, RZ, RZ, R17 ;  /* 0x000000ffff097224 */ /* 0x000fe200078e0011 */
[----:B------:R-:W1:Y:S03]  /*6300*/  S2R R20, SR_CTAID.Y ;  /* 0x0000000000147919 */ /* 0x000e660000002600 */
[----:B------:R-:W2:Y:S08]  /*6310*/  LDC R0, c[0x0][0x630] ;  /* 0x00018c00ff007b82 */ /* 0x000eb00000000800 */
[----:B------:R-:W4:Y:S01]  /*6320*/  LDC.64 R14, c[0x0][0x620] ;  /* 0x00018800ff0e7b82 */ /* 0x000f220000000a00 */
[----:B0-----:R-:W-:-:S04]  /*6330*/  ISETP.NE.U32.AND P0, PT, R10, RZ, PT ;  /* 0x000000ff0a00720c */ /* 0x001fc80003f05070 */
[----:B------:R-:W-:-:S13]  /*6340*/  ISETP.NE.AND.EX P0, PT, R11, RZ, PT, P0 ;  /* 0x000000ff0b00720c */ /* 0x000fda0003f05300 */
[----:B-1234-:R-:W-:Y:S05]  /*6350*/  @!P0 BRA `(.L_x_160) ;  /* 0x0000000000288947 */ /* 0x01efea0003800000 */
        /* <DEDUP_REMOVED lines=10> */
.L_x_160:
[-CC-:B------:R-:W-:Y:S01]  /*6400*/  SHF.R.U64 R101, R8, R0.reuse, R9.reuse ;  /* 0x0000000008657219 */ /* 0x180fe20000001209 */
[----:B------:R-:W0:Y:S01]  /*6410*/  LDC.64 R26, c[0x0][0x640] ;  /* 0x00019000ff1a7b82 */ /* 0x000e220000000a00 */
[----:B------:R-:W-:Y:S01]  /*6420*/  SHF.R.U32.HI R0, RZ, R0, R9 ;  /* 0x00000000ff007219 */ /* 0x000fe20000011609 */
[----:B------:R-:W-:Y:S01]  /*6430*/  ULDC UR4, c[0x0][0x150] ;  /* 0x0000540000047ab9 */ /* 0x000fe20000000800 */
[----:B------:R-:W-:Y:S02]  /*6440*/  IADD3 R3, P0, RZ, -R101, RZ ;  /* 0x80000065ff037210 */ /* 0x000fe40007f1e0ff */
[----:B------:R-:W-:-:S03]  /*6450*/  I2FP.F32.U32 R7, R12 ;  /* 0x0000000c00077245 */ /* 0x000fc60000201000 */
[----:B------:R-:W1:Y:S01]  /*6460*/  LDC R6, c[0x0][0x618] ;  /* 0x00018600ff067b82 */ /* 0x000e620000000800 */
[----:B------:R-:W-:Y:S02]  /*6470*/  IMAD.X R5, RZ, RZ, ~R0, P0 ;  /* 0x000000ffff057224 */ /* 0x000fe400000e0e00 */
[----:B------:R-:W-:Y:S01]  /*6480*/  FMUL R7, R7, UR4 ;  /* 0x0000000407077c20 */ /* 0x000fe20008400000 */
[----:B------:R-:W-:Y:S01]  /*6490*/  ULDC UR4, c[0x0][0x154] ;  /* 0x0000550000047ab9 */ /* 0x000fe20000000800 */
[-C--:B------:R-:W-:Y:S02]  /*64a0*/  IMAD R0, R5, R14.reuse, RZ ;  /* 0x0000000e05007224 */ /* 0x080fe400078e02ff */
[C---:B------:R-:W-:Y:S01]  /*64b0*/  IMAD.WIDE.U32 R4, R3.reuse, R14, R16 ;  /* 0x0000000e03047225 */ /* 0x040fe200078e0010 */
[----:B------:R-:W2:Y:S01]  /*64c0*/  LDC R8, c[0x0][0x608] ;  /* 0x00018200ff087b82 */ /* 0x000ea20000000800 */
[----:B------:R-:W3:Y:S02]  /*64d0*/  F2I.U32.TRUNC.NTZ R7, R7 ;  /* 0x0000000700077305 */ /* 0x000ee4000020f000 */
[----:B------:R-:W-:Y:S01]  /*64e0*/  IMAD R3, R3, R15, R0 ;  /* 0x0000000f03037224 */ /* 0x000fe200078e0200 */
[----:B------:R-:W-:-:S03]  /*64f0*/  I2FP.F32.U32 R0, R20 ;  /* 0x0000001400007245 */ /* 0x000fc60000201000 */
[----:B------:R-:W-:Y:S01]  /*6500*/  IMAD.IADD R3, R5, 0x1, R3 ;  /* 0x0000000105037824 */ /* 0x000fe200078e0203 */
[----:B------:R-:W4:Y:S01]  /*6510*/  LDC R11, c[0x0][0x658] ;  /* 0x00019600ff0b7b82 */ /* 0x000f220000000800 */
[----:B0-----:R-:W-:-:S04]  /*6520*/  ISETP.NE.U32.AND P0, PT, R26, RZ, PT ;  /* 0x000000ff1a00720c */ /* 0x001fc80003f05070 */
[----:B------:R-:W-:-:S03]  /*6530*/  ISETP.NE.AND.EX P0, PT, R27, RZ, PT, P0 ;  /* 0x000000ff1b00720c */ /* 0x000fc60003f05300 */
[----:B------:R-:W0:Y:S01]  /*6540*/  LDC R9, c[0x0][0x144] ;  /* 0x00005100ff097b82 */ /* 0x000e220000000800 */
[-C--:B-1----:R-:W-:Y:S01]  /*6550*/  SHF.R.U64 R10, R4, R6.reuse, R3 ;  /* 0x00000006040a7219 */ /* 0x082fe20000001203 */
[----:B---3--:R-:W-:Y:S01]  /*6560*/  IMAD.MOV R7, RZ, RZ, -R7 ;  /* 0x000000ffff077224 */ /* 0x008fe200078e0a07 */
[----:B------:R-:W-:Y:S01]  /*6570*/  SHF.R.U32.HI R3, RZ, R6, R3 ;  /* 0x00000006ff037219 */ /* 0x000fe20000011603 */
[----:B------:R-:W-:-:S04]  /*6580*/  FMUL R6, R0, UR4 ;  /* 0x0000000400067c20 */ /* 0x000fc80008400000 */
[----:B------:R-:W1:Y:S01]  /*6590*/  LDC R21, c[0x0][0x148] ;  /* 0x00005200ff157b82 */ /* 0x000e620000000800 */
[----:B------:R3:W0:Y:S01]  /*65a0*/  F2I.U32.TRUNC.NTZ R14, R6 ;  /* 0x00000006000e7305 */ /* 0x000622000020f000 */
[-CC-:B--2---:R-:W-:Y:S02]  /*65b0*/  SHF.R.U64 R13, R10, R8.reuse, R3.reuse ;  /* 0x000000080a0d7219 */ /* 0x184fe40000001203 */
[----:B------:R-:W-:-:S04]  /*65c0*/  SHF.R.U32.HI R0, RZ, R8, R3 ;  /* 0x00000008ff007219 */ /* 0x000fc80000011603 */
[----:B-----5:R-:W2:Y:S01]  /*65d0*/  LDC R24, c[0x0][0x648] ;  /* 0x00019200ff187b82 */ /* 0x020ea20000000800 */
[-CC-:B----4-:R-:W-:Y:S02]  /*65e0*/  SHF.R.U64 R15, R13, R11.reuse, R0.reuse ;  /* 0x0000000b0d0f7219 */ /* 0x190fe40000001200 */
[----:B------:R-:W-:-:S03]  /*65f0*/  SHF.R.U32.HI R5, RZ, R11, R0 ;  /* 0x0000000bff057219 */ /* 0x000fc60000011600 */
[----:B------:R-:W-:Y:S02]  /*6600*/  IMAD.MOV.U32 R4, RZ, RZ, R15 ;  /* 0x000000ffff047224 */ /* 0x000fe400078e000f */
[----:B------:R-:W4:Y:S01]  /*6610*/  LDC R28, c[0x0][0x638] ;  /* 0x00018e00ff1c7b82 */ /* 0x000f220000000800 */
[----:B0-----:R-:W-:-:S07]  /*6620*/  IMAD R25, R9, R7, R12 ;  /* 0x0000000709197224 */ /* 0x001fce00078e020c */
[----:B------:R-:W0:Y:S08]  /*6630*/  LDC R29, c[0x0][0x610] ;  /* 0x00018400ff1d7b82 */ /* 0x000e300000000800 */
[----:B------:R-:W0:Y:S01]  /*6640*/  LDC R30, c[0x0][0x600] ;  /* 0x00018000ff1e7b82 */ /* 0x000e220000000800 */
[----:B-123--:R-:W-:Y:S05]  /*6650*/  @!P0 BRA `(.L_x_161) ;  /* 0x0000000000288947 */ /* 0x00efea0003800000 */
[----:B------:R-:W1:Y:S02]  /*6660*/  LDC R0, c[0x0][0x64c] ;  /* 0x00019300ff007b82 */ /* 0x000e640000000800 */
[----:B-1----:R-:W-:-:S05]  /*6670*/  IADD3 R3, P0, R15, R0, RZ ;  /* 0x000000000f037210 */ /* 0x002fca0007f1e0ff */
        /* <DEDUP_REMOVED lines=8> */
.L_x_161:
[----:B------:R-:W-:Y:S01]  /*6700*/  ISETP.NE.AND P0, PT, R2, 0x1, PT ;  /* 0x000000010200780c */ /* 0x000fe20003f05270 */
[----:B------:R-:W-:Y:S01]  /*6710*/  IMAD.MOV R14, RZ, RZ, -R14 ;  /* 0x000000ffff0e7224 */ /* 0x000fe200078e0a0e */
[----:B------:R-:W-:Y:S02]  /*6720*/  SHF.R.U64 R3, R4, R24, R5 ;  /* 0x0000001804037219 */ /* 0x000fe40000001205 */
[----:B------:R-:W-:Y:S02]  /*6730*/  LOP3.LUT R0, R13, R98, RZ, 0xc0, !PT ;  /* 0x000000620d007212 */ /* 0x000fe400078ec0ff */
[----:B------:R-:W-:Y:S01]  /*6740*/  LOP3.LUT R10, R10, R97, RZ, 0xc0, !PT ;  /* 0x000000610a0a7212 */ /* 0x000fe200078ec0ff */
[----:B------:R-:W-:Y:S02]  /*6750*/  IMAD.MOV R4, RZ, RZ, -R3 ;  /* 0x000000ffff047224 */ /* 0x000fe400078e0a03 */
[----:B------:R-:W-:Y:S02]  /*6760*/  IMAD R0, R93, R3, R0 ;  /* 0x000000035d007224 */ /* 0x000fe400078e0200 */
[----:B----4-:R-:W-:-:S02]  /*6770*/  IMAD R3, R4, R28, R15 ;  /* 0x0000001c04037224 */ /* 0x010fc400078e020f */
[----:B------:R-:W-:Y:S02]  /*6780*/  @P0 IMAD R25, R21, R14, R20 ;  /* 0x0000000e15190224 */ /* 0x000fe400078e0214 */
[----:B0-----:R-:W-:Y:S02]  /*6790*/  IMAD R5, R3, R30, R10 ;  /* 0x0000001e03057224 */ /* 0x001fe400078e020a */
[----:B------:R-:W-:Y:S02]  /*67a0*/  IMAD R0, R0, R29, R25 ;  /* 0x0000001d00007224 */ /* 0x000fe400078e0219 */
[----:B------:R-:W-:-:S03]  /*67b0*/  IMAD.MOV.U32 R4, RZ, RZ, 0x1 ;  /* 0x00000001ff047424 */ /* 0x000fc600078e00ff */
[----:B------:R-:W-:Y:S02]  /*67c0*/  SEL R100, R5, R0, !P0 ;  /* 0x0000000005647207 */ /* 0x000fe40004000000 */
[----:B------:R-:W-:Y:S02]  /*67d0*/  PRMT R3, R4, 0x7610, R3 ;  /* 0x0000761004037816 */ /* 0x000fe40000000003 */
[----:B------:R-:W-:-:S07]  /*67e0*/  SEL R0, R0, R5, !P0 ;  /* 0x0000000500007207 */ /* 0x000fce0004000000 */
.L_x_159:
[----:B------:R-:W-:Y:S01]  /*67f0*/  LOP3.LUT P0, RZ, R3, 0xff, RZ, 0xc0, !PT ;  /* 0x000000ff03ff7812 */ /* 0x000fe2000780c0ff */
[----:B------:R-:W-:Y:S01]  /*6800*/  UIMAD.WIDE.U32 UR4, UR41, -0x55555555, URZ ;  /* 0xaaaaaaab290478a5 */ /* 0x000fe2000f8e003f */
[----:B------:R-:W-:-:S03]  /*6810*/  IMAD.MOV.U32 R103, RZ, RZ, R0 ;  /* 0x000000ffff677224 */ /* 0x000fc600078e0000 */
[----:B------:R-:W-:-:S04]  /*6820*/  USHF.R.U32.HI UR4, URZ, 0x1, UR5 ;  /* 0x000000013f047899 */ /* 0x000fc80008011605 */
[----:B------:R-:W-:-:S04]  /*6830*/  UIMAD UR41, UR4, -0x3, UR41 ;  /* 0xfffffffd042978a4 */ /* 0x000fc8000f8e0229 */
[----:B------:R-:W-:Y:S08]  /*6840*/  @P0 BRA `(.L_x_162) ;  /* 0xffffffac000c0947 */ /* 0x000ff0000383ffff */
[----:B------:R-:W-:Y:S05]  /*6850*/  EXIT ;  /* 0x000000000000794d */ /* 0x000fea0003800000 */
.L_x_7:
        /* <DEDUP_REMOVED lines=26> */
.L_x_164:
[----:B------:R-:W0:Y:S01]  /*6a00*/  LDC.64 R28, c[0x0][0x640] ;  /* 0x00019000ff1c7b82 */ /* 0x000e220000000a00 */
[-CC-:B------:R-:W-:Y:S01]  /*6a10*/  SHF.R.U64 R21, R14, R8.reuse, R15.reuse ;  /* 0x000000080e157219 */ /* 0x180fe2000000120f */
[----:B------:R-:W-:Y:S01]  /*6a20*/  IMAD.MOV.U32 R31, RZ, RZ, 0x1 ;  /* 0x00000001ff1f7424 */ /* 0x000fe200078e00ff */
[----:B------:R-:W-:Y:S02]  /*6a30*/  SHF.R.U32.HI R7, RZ, R8, R15 ;  /* 0x00000008ff077219 */ /* 0x000fe4000001160f */
[----:B------:R-:W-:-:S03]  /*6a40*/  IADD3 R13, P0, RZ, -R21, RZ ;  /* 0x80000015ff0d7210 */ /* 0x000fc60007f1e0ff */
[----:B------:R-:W1:Y:S02]  /*6a50*/  LDC R12, c[0x0][0x618] ;  /* 0x00018600ff0c7b82 */ /* 0x000e640000000800 */
[----:B------:R-:W-:Y:S02]  /*6a60*/  IMAD.X R7, RZ, RZ, ~R7, P0 ;  /* 0x000000ffff077224 */ /* 0x000fe400000e0e07 */
[----:B------:R-:W-:-:S04]  /*6a70*/  IMAD.WIDE.U32 R10, R13, R24, R16 ;  /* 0x000000180d0a7225 */ /* 0x000fc800078e0010 */
[----:B------:R-:W2:Y:S01]  /*6a80*/  LDC R14, c[0x0][0x608] ;  /* 0x00018200ff0e7b82 */ /* 0x000ea20000000800 */
[----:B------:R-:W-:-:S04]  /*6a90*/  IMAD R8, R7, R24, RZ ;  /* 0x0000001807087224 */ /* 0x000fc800078e02ff */
[----:B------:R-:W-:-:S03]  /*6aa0*/  IMAD R7, R13, R25, R8 ;  /* 0x000000190d077224 */ /* 0x000fc600078e0208 */
[----:B------:R-:W3:Y:S01]  /*6ab0*/  LDC R26, c[0x0][0x658] ;  /* 0x00019600ff1a7b82 */ /* 0x000ee20000000800 */
[----:B------:R-:W-:Y:S01]  /*6ac0*/  IMAD.IADD R7, R11, 0x1, R7 ;  /* 0x000000010b077824 */ /* 0x000fe200078e0207 */
[----:B0-----:R-:W-:Y:S01]  /*6ad0*/  ISETP.NE.U32.AND P0, PT, R28, RZ, PT ;  /* 0x000000ff1c00720c */ /* 0x001fe20003f05070 */
[----:B------:R-:W-:-:S03]  /*6ae0*/  IMAD.MOV.U32 R11, RZ, RZ, -0x1 ;  /* 0xffffffffff0b7424 */ /* 0x000fc600078e00ff */
        /* <DEDUP_REMOVED lines=8> */
[-C--:B---3--:R-:W-:Y:S02]  /*6b70*/  SHF.L.U32 R10, R11, R26.reuse, RZ ;  /* 0x0000001a0b0a7219 */ /* 0x088fe400000006ff */
[--C-:B------:R-:W-:Y:S02]  /*6b80*/  SHF.R.U64 R24, R22, R26, R7.reuse ;  /* 0x0000001a16187219 */ /* 0x100fe40000001207 */
[----:B------:R-:W-:Y:S02]  /*6b90*/  LOP3.LUT R33, RZ, R10, RZ, 0x33, !PT ;  /* 0x0000000aff217212 */ /* 0x000fe400078e33ff */
[----:B------:R-:W-:Y:S01]  /*6ba0*/  SHF.R.U32.HI R11, RZ, R26, R7 ;  /* 0x0000001aff0b7219 */ /* 0x000fe20000011607 */
[----:B------:R-:W3:Y:S01]  /*6bb0*/  LDC R30, c[0x0][0x610] ;  /* 0x00018400ff1e7b82 */ /* 0x000ee20000000800 */
[----:B------:R-:W-:Y:S01]  /*6bc0*/  IMAD.MOV.U32 R10, RZ, RZ, R24 ;  /* 0x000000ffff0a7224 */ /* 0x000fe200078e0018 */
[----:B------:R-:W-:Y:S06]  /*6bd0*/  @!P0 BRA `(.L_x_165) ;  /* 0x0000000000288947 */ /* 0x000fec0003800000 */
        /* <DEDUP_REMOVED lines=10> */
.L_x_165:
[----:B------:R-:W-:Y:S02]  /*6c80*/  ISETP.NE.AND P0, PT, R2, 0x1, PT ;  /* 0x000000010200780c */ /* 0x000fe40003f05270 */
[----:B-1----:R-:W-:Y:S01]  /*6c90*/  SHF.R.U64 R8, R10, R8, R11 ;  /* 0x000000080a087219 */ /* 0x002fe2000000120b */
[----:B0-----:R-:W-:Y:S01]  /*6ca0*/  VIADD R11, R25, 0xffffffff ;  /* 0xffffffff190b7836 */ /* 0x001fe20000000000 */
[----:B------:R-:W-:Y:S02]  /*6cb0*/  SHF.L.U32 R31, R31, R26, RZ ;  /* 0x0000001a1f1f7219 */ /* 0x000fe400000006ff */
[----:B------:R-:W-:Y:S01]  /*6cc0*/  LOP3.LUT R5, R22, R33, RZ, 0xc0, !PT ;  /* 0x0000002116057212 */ /* 0x000fe200078ec0ff */
[----:B------:R-:W-:-:S04]  /*6cd0*/  IMAD.MOV R7, RZ, RZ, -R8 ;  /* 0x000000ffff077224 */ /* 0x000fc800078e0a08 */
[----:B------:R-:W-:Y:S02]  /*6ce0*/  IMAD R5, R31, R8, R5 ;  /* 0x000000081f057224 */ /* 0x000fe400078e0205 */
[----:B------:R-:W-:Y:S01]  /*6cf0*/  @P0 IMAD R6, R9, R23, R4 ;  /* 0x0000001709060224 */ /* 0x000fe200078e0204 */
[----:B------:R-:W-:Y:S01]  /*6d00*/  LOP3.LUT R9, R20, R11, RZ, 0xc0, !PT ;  /* 0x0000000b14097212 */ /* 0x000fe200078ec0ff */
[----:B--2---:R-:W-:Y:S02]  /*6d10*/  IMAD R4, R7, R27, R24 ;  /* 0x0000001b07047224 */ /* 0x004fe400078e0218 */
[----:B---3--:R-:W-:Y:S02]  /*6d20*/  IMAD R6, R5, R30, R6 ;  /* 0x0000001e05067224 */ /* 0x008fe400078e0206 */
[----:B------:R-:W-:Y:S02]  /*6d30*/  IMAD R5, R4, R25, R9 ;  /* 0x0000001904057224 */ /* 0x000fe400078e0209 */
[----:B------:R-:W-:-:S02]  /*6d40*/  IMAD.MOV.U32 R8, RZ, RZ, 0x1 ;  /* 0x00000001ff087424 */ /* 0x000fc400078e00ff */
[----:B------:R-:W-:Y:S01]  /*6d50*/  IMAD.MOV.U32 R7, RZ, RZ, R21 ;  /* 0x000000ffff077224 */ /* 0x000fe200078e0015 */
[----:B------:R-:W-:Y:S02]  /*6d60*/  SEL R19, R5, R6, !P0 ;  /* 0x0000000605137207 */ /* 0x000fe40004000000 */
[----:B------:R-:W-:-:S07]  /*6d70*/  SEL R12, R6, R5, !P0 ;  /* 0x00000005060c7207 */ /* 0x000fce0004000000 */
.L_x_163:
[----:B------:R-:W-:-:S08]  /*6d80*/  NOP ;  /* 0x0000000000007918 */ /* 0x000fd00000000000 */
[----:B------:R-:W0:-:S00]  /*6d90*/  USETMAXREG.DEALLOC.CTAPOOL 0x28 ;  /* 0x00000028000079c8 */ /* 0x000e0000080e0500 */
[----:B0-----:R-:W-:-:S13]  /*6da0*/  ISETP.NE.AND P0, PT, R3, RZ, PT ;  /* 0x000000ff0300720c */ /* 0x001fda0003f05270 */
[----:B------:R-:W-:Y:S05]  /*6db0*/  @P0 EXIT ;  /* 0x000000000000094d */ /* 0x000fea0003800000 */
[----:B------:R-:W-:Y:S01]  /*6dc0*/  LOP3.LUT P0, RZ, R8, 0xff, RZ, 0xc0, !PT ;  /* 0x000000ff08ff7812 */ /* 0x000fe2000780c0ff */
[----:B------:R-:W-:Y:S02]  /*6dd0*/  IMAD.MOV.U32 R3, RZ, RZ, 0x1 ;  /* 0x00000001ff037424 */ /* 0x000fe400078e00ff */
[----:B------:R-:W-:-:S10]  /*6de0*/  IMAD.MOV.U32 R13, RZ, RZ, RZ ;  /* 0x000000ffff0d7224 */ /* 0x000fd400078e00ff */
[----:B------:R-:W-:Y:S05]  /*6df0*/  @!P0 BRA `(.L_x_166) ;  /* 0x0000000c009c8947 */ /* 0x000fea0003800000 */
[----:B------:R-:W0:Y:S01]  /*6e00*/  LDC R3, c[0x0][0x28c] ;  /* 0x0000a300ff037b82 */ /* 0x000e220000000800 */
[----:B------:R-:W-:Y:S01]  /*6e10*/  ULDC UR5, c[0x0][0x658] ;  /* 0x0001960000057ab9 */ /* 0x000fe20000000800 */
[----:B------:R-:W-:Y:S01]  /*6e20*/  UMOV UR8, 0xffffffff ;  /* 0xffffffff00087882 */ /* 0x000fe20000000000 */
[----:B------:R-:W-:Y:S01]  /*6e30*/  UMOV UR11, 0x1 ;  /* 0x00000001000b7882 */ /* 0x000fe20000000000 */
[----:B------:R-:W-:Y:S01]  /*6e40*/  USHF.L.U32 UR8, UR8, UR5, URZ ;  /* 0x0000000508087299 */ /* 0x000fe2000800063f */
[----:B------:R-:W-:Y:S01]  /*6e50*/  BSSY B0, `(.L_x_166) ;  /* 0x00000e1000007945 */ /* 0x000fe20003800000 */
[----:B------:R-:W-:Y:S01]  /*6e60*/  IMAD.MOV.U32 R11, RZ, RZ, 0x1 ;  /* 0x00000001ff0b7424 */ /* 0x000fe200078e00ff */
[----:B------:R-:W-:Y:S01]  /*6e70*/  LOP3.LUT R10, R18, 0x2, RZ, 0xfc, !PT ;  /* 0x00000002120a7812 */ /* 0x000fe200078efcff */
[----:B------:R-:W1:Y:S01]  /*6e80*/  S2UR UR7, SR_CgaCtaId ;  /* 0x00000000000779c3 */ /* 0x000e620000008800 */
[----:B------:R-:W-:Y:S01]  /*6e90*/  ULOP3.LUT UR21, URZ, UR8, URZ, 0x33, !UPT ;  /* 0x000000083f157292 */ /* 0x000fe2000f8e333f */
[----:B------:R-:W-:Y:S01]  /*6ea0*/  IMAD.MOV.U32 R13, RZ, RZ, RZ ;  /* 0x000000ffff0d7224 */ /* 0x000fe200078e00ff */
[----:B------:R-:W-:Y:S01]  /*6eb0*/  ULDC UR4, c[0x0][0x600] ;  /* 0x0001800000047ab9 */ /* 0x000fe20000000800 */
[----:B------:R-:W-:Y:S01]  /*6ec0*/  UMOV UR23, 0x11 ;  /* 0x0000001100177882 */ /* 0x000fe20000000000 */
[----:B------:R-:W-:-:S02]  /*6ed0*/  UIADD3 UR4, UR4, -0x1, URZ ;  /* 0xffffffff04047890 */ /* 0x000fc4000fffe03f */
[----:B------:R-:W-:Y:S01]  /*6ee0*/  USHF.L.U32 UR5, UR11, UR5, URZ ;  /* 0x000000050b057299 */ /* 0x000fe2000800063f */
[----:B------:R-:W-:Y:S01]  /*6ef0*/  ULDC.64 UR32, c[0x0][0x198] ;  /* 0x0000660000207ab9 */ /* 0x000fe20000000a00 */
[----:B0-----:R-:W-:-:S05]  /*6f00*/  VIADD R3, R3, 0x3f ;  /* 0x0000003f03037836 */ /* 0x001fca0000000000 */
[----:B------:R-:W-:Y:S01]  /*6f10*/  SHF.R.S32.HI R4, RZ, 0x1f, R3 ;  /* 0x0000001fff047819 */ /* 0x000fe20000011403 */
[----:B-1----:R-:W-:-:S03]  /*6f20*/  USHF.R.U32.HI UR30, URZ, 0x2, UR7 ;  /* 0x000000023f1e7899 */ /* 0x002fc60008011607 */
[----:B------:R-:W-:Y:S01]  /*6f30*/  LEA.HI R4, R4, R3, RZ, 0x6 ;  /* 0x0000000304047211 */ /* 0x000fe200078f30ff */
[----:B------:R-:W-:Y:S01]  /*6f40*/  ULOP3.LUT UR6, UR7, 0x3, URZ, 0xc0, !UPT ;  /* 0x0000000307067892 */ /* 0x000fe2000f8ec03f */
[----:B------:R-:W-:Y:S01]  /*6f50*/  IMAD.MOV.U32 R3, RZ, RZ, 0x1 ;  /* 0x00000001ff037424 */ /* 0x000fe200078e00ff */
[----:B------:R-:W-:Y:S01]  /*6f60*/  USHF.L.U32 UR13, UR7, 0x4, URZ ;  /* 0x00000004070d7899 */ /* 0x000fe2000800063f */
[----:B------:R-:W-:Y:S01]  /*6f70*/  SHF.R.S32.HI R8, RZ, 0x6, R4 ;  /* 0x00000006ff087819 */ /* 0x000fe20000011404 */
[----:B------:R-:W-:Y:S02]  /*6f80*/  USHF.L.U32 UR31, UR7, 0xa, URZ ;  /* 0x0000000a071f7899 */ /* 0x000fe4000800063f */
[----:B------:R-:W-:Y:S02]  /*6f90*/  ULOP3.LUT UR7, UR7, 0xfffffffc, URZ, 0xc0, !UPT ;  /* 0xfffffffc07077892 */ /* 0x000fe4000f8ec03f */
[----:B------:R-:W-:Y:S01]  /*6fa0*/  UISETP.GT.U32.AND UP0, UPT, UR6, 0xffff, UPT ;  /* 0x0000ffff0600788c */ /* 0x000fe2000bf04070 */
[----:B------:R-:W-:Y:S01]  /*6fb0*/  VIADD R9, R8, 0x1 ;  /* 0x0000000108097836 */ /* 0x000fe20000000000 */
[----:B------:R-:W-:-:S02]  /*6fc0*/  ULOP3.LUT UR9, UR7, 0x1, URZ, 0xfc, !UPT ;  /* 0x0000000107097892 */ /* 0x000fc4000f8efc3f */
[----:B------:R-:W-:Y:S02]  /*6fd0*/  ULOP3.LUT UR10, UR7, 0x2, URZ, 0xfc, !UPT ;  /* 0x00000002070a7892 */ /* 0x000fe4000f8efc3f */
[----:B------:R-:W-:Y:S02]  /*6fe0*/  USHF.L.U32 UR8, UR11, UR7, URZ ;  /* 0x000000070b087299 */ /* 0x000fe4000800063f */
[----:B------:R-:W-:Y:S02]  /*6ff0*/  ULOP3.LUT UR7, UR7, 0x3, URZ, 0xfc, !UPT ;  /* 0x0000000307077892 */ /* 0x000fe4000f8efc3f */
[----:B------:R-:W-:Y:S02]  /*7000*/  USHF.L.U32 UR9, UR11, UR9, URZ ;  /* 0x000000090b097299 */ /* 0x000fe4000800063f */
[----:B------:R-:W-:Y:S02]  /*7010*/  USHF.L.U32 UR10, UR11, UR10, URZ ;  /* 0x0000000a0b0a7299 */ /* 0x000fe4000800063f */
[----:B------:R-:W-:-:S02]  /*7020*/  USEL UR6, UR6, 0xffff, !UP0 ;  /* 0x0000ffff06067887 */ /* 0x000fc4000c000000 */
[----:B------:R-:W-:Y:S02]  /*7030*/  USHF.L.U32 UR7, UR11, UR7, URZ ;  /* 0x000000070b077299 */ /* 0x000fe4000800063f */
[----:B------:R-:W-:Y:S02]  /*7040*/  ULOP3.LUT UR8, UR10, UR8, UR9, 0xfe, !UPT ;  /* 0x000000080a087292 */ /* 0x000fe4000f8efe09 */
[----:B------:R-:W-:Y:S02]  /*7050*/  ULOP3.LUT UR6, UR6, 0xffff, URZ, 0xc0, !UPT ;  /* 0x0000ffff06067892 */ /* 0x000fe4000f8ec03f */
[----:B------:R-:W-:Y:S02]  /*7060*/  ULOP3.LUT UR13, UR13, 0x30, URZ, 0xc0, !UPT ;  /* 0x000000300d0d7892 */ /* 0x000fe4000f8ec03f */
[----:B------:R-:W-:Y:S02]  /*7070*/  ULOP3.LUT UR22, UR8, UR7, URZ, 0xfc, !UPT ;  /* 0x0000000708167292 */ /* 0x000fe4000f8efc3f */
[----:B------:R-:W-:-:S12]  /*7080*/  USHF.L.U32 UR23, UR23, UR6, URZ ;  /* 0x0000000617177299 */ /* 0x000fd8000800063f */
.L_x_177:
[----:B------:R-:W-:-:S03]  /*7090*/  UMOV UR6, 0xffffffff ;  /* 0xffffffff00067882 */ /* 0x000fc60000000000 */
[----:B------:R-:W-:Y:S05]  /*70a0*/  BRA.DIV UR6, `(.L_x_167) ;  /* 0x0000000e06b47947 */ /* 0x000fea000b800000 */
[----:B------:R-:W-:-:S13]  /*70b0*/  ELECT P6, URZ, PT ;  /* 0x00000000003f782f */ /* 0x000fda00038c0000 */
.L_x_187:
[----:B------:R-:W-:Y:S04]  /*70c0*/  BSSY B1, `(.L_x_168) ;  /* 0x0000047000017945 */ /* 0x000fe80003800000 */
[----:B------:R-:W-:Y:S05]  /*70d0*/  @!P6 BRA `(.L_x_169) ;  /* 0x000000040014e947 */ /* 0x000fea0003800000 */
[----:B------:R-:W0:Y:S02]  /*70e0*/  LDC R4, c[0x0][0x28c] ;  /* 0x0000a300ff047b82 */ /* 0x000e240000000800 */
[----:B0-----:R-:W-:-:S13]  /*70f0*/  ISETP.GE.AND P0, PT, R4, 0x1, PT ;  /* 0x000000010400780c */ /* 0x001fda0003f06270 */
[----:B------:R-:W-:Y:S05]  /*7100*/  @!P0 BRA `(.L_x_169) ;  /* 0x0000000400088947 */ /* 0x000fea0003800000 */
[----:B------:R-:W-:Y:S01]  /*7110*/  LEA R12, R12, UR30, 0x1 ;  /* 0x0000001e0c0c7c11 */ /* 0x000fe2000f8e08ff */
[----:B------:R-:W-:Y:S02]  /*7120*/  IMAD.SHL.U32 R19, R19, 0x80, RZ ;  /* 0x0000008013137824 */ /* 0x000fe400078e00ff */
[----:B------:R-:W-:Y:S02]  /*7130*/  IMAD.MOV.U32 R20, RZ, RZ, RZ ;  /* 0x000000ffff147224 */ /* 0x000fe400078e00ff */
[----:B------:R-:W-:Y:S02]  /*7140*/  IMAD.U32 R22, RZ, RZ, UR13 ;  /* 0x0000000dff167e24 */ /* 0x000fe4000f8e00ff */
[----:B------:R-:W-:Y:S02]  /*7150*/  IMAD.MOV.U32 R4, RZ, RZ, R9 ;  /* 0x000000ffff047224 */ /* 0x000fe400078e0009 */
[----:B------:R-:W-:Y:S02]  /*7160*/  IMAD.MOV.U32 R5, RZ, RZ, R3 ;  /* 0x000000ffff057224 */ /* 0x000fe400078e0003 */
[----:B------:R-:W-:-:S02]  /*7170*/  IMAD.MOV.U32 R6, RZ, RZ, R13 ;  /* 0x000000ffff067224 */ /* 0x000fc400078e000d */
[----:B------:R-:W-:Y:S02]  /*7180*/  IMAD.SHL.U32 R15, R12, 0x40, RZ ;  /* 0x000000400c0f7824 */ /* 0x000fe400078e00ff */
[----:B------:R-:W-:-:S07]  /*7190*/  VIADD R24, R19, 0x40 ;  /* 0x0000004013187836 */ /* 0x000fce0000000000 */
.L_x_172:
[----:B------:R-:W0:Y:S01]  /*71a0*/  S2R R21, SR_CgaCtaId ;  /* 0x0000000000157919 */ /* 0x000e220000008800 */
[----:B------:R-:W-:Y:S02]  /*71b0*/  MOV R12, 0x400 ;  /* 0x00000400000c7802 */ /* 0x000fe40000000f00 */
[----:B------:R-:W-:-:S13]  /*71c0*/  ISETP.NE.AND P1, PT, R0, RZ, PT ;  /* 0x000000ff0000720c */ /* 0x000fda0003f25270 */
[----:B------:R-:W1:Y:S01]  /*71d0*/  @!P1 LDC R14, c[0x0][0x500] ;  /* 0x00014000ff0e9b82 */ /* 0x000e620000000800 */
[----:B0-----:R-:W-:Y:S02]  /*71e0*/  LEA R23, R21, R12, 0x18 ;  /* 0x0000000c15177211 */ /* 0x001fe400078ec0ff */
[----:B------:R-:W-:-:S03]  /*71f0*/  SHF.L.U32 R12, R5, 0x1f, RZ ;  /* 0x0000001f050c7819 */ /* 0x000fc600000006ff */
[----:B------:R-:W-:-:S04]  /*7200*/  IMAD R21, R6, 0x8, R23 ;  /* 0x0000000806157824 */ /* 0x000fc800078e0217 */
[----:B------:R-:W0:Y:S02]  /*7210*/  SYNCS.PHASECHK.TRANS64.TRYWAIT P0, [R21+URZ+0x18], R12 ;  /* 0x0000180c150075a7 */ /* 0x000e24000800017f */
[----:B01----:R-:W-:Y:S05]  /*7220*/  @!P0 BRA `(.L_x_170) ;  /* 0x0000000c00748947 */ /* 0x003fea0003800000 */
.L_x_188:
[----:B0-----:R-:W-:Y:S01]  /*7230*/  PRMT R12, R10, 0x9910, RZ ;  /* 0x000099100a0c7816 */ /* 0x001fe200000000ff */
[----:B------:R0:W-:Y:S03]  /*7240*/  @!P1 SYNCS.ARRIVE.TRANS64 RZ, [R21+URZ], R14 ;  /* 0x0000000e15ff99a7 */ /* 0x0001e6000800003f */
[----:B------:R-:W-:-:S13]  /*7250*/  ISETP.NE.AND P0, PT, R12, 0x2, PT ;  /* 0x000000020c00780c */ /* 0x000fda0003f05270 */
[----:B0-----:R-:W-:Y:S05]  /*7260*/  @P0 BRA `(.L_x_171) ;  /* 0x0000000000040947 */ /* 0x001fea0003800000 */
[----:B------:R-:W-:Y:S01]  /*7270*/  BPT.TRAP 0x1 ;  /* 0x000000040000795c */ /* 0x000fe20000300000 */
.L_x_171:
[----:B------:R-:W-:Y:S01]  /*7280*/  R2UR UR8, R6 ;  /* 0x00000000060872ca */ /* 0x000fe200000e0000 */
[----:B------:R-:W-:Y:S01]  /*7290*/  VIADD R4, R4, 0xffffffff ;  /* 0xffffffff04047836 */ /* 0x000fe20000000000 */
[----:B------:R-:W-:Y:S01]  /*72a0*/  R2UR UR10, R23 ;  /* 0x00000000170a72ca */ /* 0x000fe200000e0000 */
[----:B------:R-:W-:Y:S01]  /*72b0*/  UIADD3 UR14, UP0, UR32, 0xf0, URZ ;  /* 0x000000f0200e7890 */ /* 0x000fe2000ff1e03f */
[----:B------:R-:W-:Y:S01]  /*72c0*/  R2UR UR25, R21 ;  /* 0x00000000151972ca */ /* 0x000fe200000e0000 */
[----:B------:R-:W-:Y:S01]  /*72d0*/  UIADD3 UR34, UP1, UR32, 0x1f0, URZ ;  /* 0x000001f020227890 */ /* 0x000fe2000ff3e03f */
[----:B------:R-:W-:Y:S01]  /*72e0*/  R2UR UR28, R7 ;  /* 0x00000000071c72ca */ /* 0x000fe200000e0000 */
[----:B------:R-:W-:Y:S01]  /*72f0*/  UIADD3.X UR15, URZ, UR33, URZ, UP0, !UPT ;  /* 0x000000213f0f7290 */ /* 0x000fe200087fe43f */
[----:B------:R-:W-:Y:S01]  /*7300*/  R2UR UR26, R20 ;  /* 0x00000000141a72ca */ /* 0x000fe200000e0000 */
[----:B------:R-:W-:Y:S01]  /*7310*/  UPRMT UR29, URZ, 0x5410, UR23 ;  /* 0x000054103f1d7896 */ /* 0x000fe20008000017 */
[----:B------:R-:W-:Y:S01]  /*7320*/  R2UR UR19, R22 ;  /* 0x00000000161372ca */ /* 0x000fe200000e0000 */
[----:B------:R-:W-:Y:S01]  /*7330*/  UIADD3.X UR35, URZ, UR33, URZ, UP1, !UPT ;  /* 0x000000213f237290 */ /* 0x000fe20008ffe43f */
[----:B------:R-:W-:Y:S01]  /*7340*/  R2UR UR27, R15 ;  /* 0x000000000f1b72ca */ /* 0x000fe200000e0000 */
[----:B------:R-:W-:Y:S01]  /*7350*/  USHF.L.U32 UR8, UR8, 0xd, URZ ;  /* 0x0000000d08087899 */ /* 0x000fe2000800063f */
[----:B------:R-:W-:Y:S01]  /*7360*/  R2UR UR18, R19 ;  /* 0x00000000131272ca */ /* 0x000fe200000e0000 */
[----:B------:R-:W-:Y:S01]  /*7370*/  UPRMT UR38, URZ, 0x5410, UR22 ;  /* 0x000054103f267896 */ /* 0x000fe20008000016 */
[----:B------:R-:W-:Y:S01]  /*7380*/  ISETP.GT.AND P1, PT, R4, 0x1, PT ;  /* 0x000000010400780c */ /* 0x000fe20003f24270 */
[----:B------:R-:W-:Y:S01]  /*7390*/  ULEA UR9, UR30, UR8, 0xc ;  /* 0x000000081e097291 */ /* 0x000fe2000f8e603f */
[----:B------:R-:W-:Y:S01]  /*73a0*/  VIADD R6, R6, 0x1 ;  /* 0x0000000106067836 */ /* 0x000fe20000000000 */
[----:B------:R-:W-:Y:S01]  /*73b0*/  ULOP3.LUT UR8, UR8, 0xc00, UR31, 0xf8, !UPT ;  /* 0x00000c0008087892 */ /* 0x000fe2000f8ef81f */
[----:B------:R-:W-:Y:S01]  /*73c0*/  VIADD R22, R22, 0x40 ;  /* 0x0000004016167836 */ /* 0x000fe20000000000 */
[----:B------:R-:W-:Y:S01]  /*73d0*/  ULEA UR9, UR9, UR10, 0x1 ;  /* 0x0000000a09097291 */ /* 0x000fe2000f8e083f */
[----:B------:R-:W-:Y:S01]  /*73e0*/  VIADD R20, R20, 0x40 ;  /* 0x0000004014147836 */ /* 0x000fe20000000000 */
[----:B------:R-:W-:Y:S01]  /*73f0*/  ULEA UR8, UR8, UR10, 0x1 ;  /* 0x0000000a08087291 */ /* 0x000fe2000f8e083f */
[----:B------:R-:W-:Y:S01]  /*7400*/  R2UR UR10, R24 ;  /* 0x00000000180a72ca */ /* 0x000fe200000e0000 */
[----:B------:R-:W-:Y:S01]  /*7410*/  UIADD3 UR24, UR9, 0x100, URZ ;  /* 0x0000010009187890 */ /* 0x000fe2000fffe03f */
[----:B------:R-:W-:Y:S01]  /*7420*/  ISETP.NE.AND P0, PT, R6, 0x3, PT ;  /* 0x000000030600780c */ /* 0x000fe20003f05270 */
[----:B------:R-:W-:-:S02]  /*7430*/  UIADD3 UR16, UR8, 0xc100, URZ ;  /* 0x0000c10008107890 */ /* 0x000fc4000fffe03f */
[----:B------:R-:W-:Y:S01]  /*7440*/  UIADD3 UR8, UR8, 0xe100, URZ ;  /* 0x0000e10008087890 */ /* 0x000fe2000fffe03f */
[----:B------:R-:W-:Y:S01]  /*7450*/  SEL R12, RZ, 0x1, P0 ;  /* 0x00000001ff0c7807 */ /* 0x000fe20000000000 */
[----:B------:R-:W-:Y:S01]  /*7460*/  UMOV UR6, 0x0 ;  /* 0x0000000000067882 */ /* 0x000fe20000000000 */
[----:B------:R-:W-:Y:S01]  /*7470*/  UMOV UR7, 0x10000000 ;  /* 0x1000000000077882 */ /* 0x000fe20000000000 */
[----:B------:R-:W-:Y:S01]  /*7480*/  UMOV UR17, UR25 ;  /* 0x0000001900117c82 */ /* 0x000fe20008000000 */
[----:B------:R-:W-:Y:S01]  /*7490*/  UMOV UR20, UR28 ;  /* 0x0000001c00147c82 */ /* 0x000fe20008000000 */
[----:B------:R-:W-:Y:S01]  /*74a0*/  UMOV UR9, UR25 ;  /* 0x0000001900097c82 */ /* 0x000fe20008000000 */
[----:B------:R-:W-:Y:S01]  /*74b0*/  UMOV UR11, UR19 ;  /* 0x00000013000b7c82 */ /* 0x000fe20008000000 */
[----:B------:R0:W-:Y:S01]  /*74c0*/  UTMALDG.3D.MULTICAST [UR24], [UR14], UR29, desc[UR6] ;  /* 0x000006180e0073b4 */ /* 0x0001e2000801181d */
[----:B------:R-:W-:Y:S01]  /*74d0*/  UMOV UR12, UR28 ;  /* 0x0000001c000c7c82 */ /* 0x000fe20008000000 */
[----:B------:R-:W-:-:S02]  /*74e0*/  LOP3.LUT R5, R5, R12, RZ, 0x3c, !PT ;  /* 0x0000000c05057212 */ /* 0x000fc400078e3cff */
[----:B------:R-:W-:Y:S01]  /*74f0*/  SEL R6, R6, RZ, P0 ;  /* 0x000000ff06067207 */ /* 0x000fe20000000000 */
[----:B------:R0:W-:Y:S01]  /*7500*/  UTMALDG.3D.MULTICAST [UR16], [UR34], UR38, desc[UR6] ;  /* 0x00000610220073b4 */ /* 0x0001e20008011826 */
[----:B------:R0:W-:Y:S02]  /*7510*/  UTMALDG.3D.MULTICAST [UR8], [UR34], UR38, desc[UR6] ;  /* 0x00000608220073b4 */ /* 0x0001e40008011826 */
[----:B0-----:R-:W-:Y:S05]  /*7520*/  @P1 BRA `(.L_x_172) ;  /* 0xfffffffc001c1947 */ /* 0x001fea000383ffff */
.L_x_169:
[----:B------:R-:W-:Y:S05]  /*7530*/  BSYNC B1 ;  /* 0x0000000000017941 */ /* 0x000fea0003800000 */
.L_x_168:
[----:B------:R-:W-:Y:S01]  /*7540*/  LOP3.LUT P1, RZ, R11, 0xff, RZ, 0xc0, !PT ;  /* 0x000000ff0bff7812 */ /* 0x000fe2000782c0ff */
[C---:B------:R-:W-:Y:S01]  /*7550*/  IMAD.IADD R13, R8.reuse, 0x1, R13 ;  /* 0x00000001080d7824 */ /* 0x040fe200078e020d */
[----:B------:R-:W-:Y:S01]  /*7560*/  ULDC.64 UR6, c[0x0][0x650] ;  /* 0x0001940000067ab9 */ /* 0x000fe20000000a00 */
[C---:B------:R-:W-:Y:S01]  /*7570*/  ISETP.GE.U32.AND P2, PT, R8.reuse, 0x3, PT ;  /* 0x000000030800780c */ /* 0x040fe20003f46070 */
[----:B------:R-:W-:Y:S01]  /*7580*/  BSSY B1, `(.L_x_173) ;  /* 0x000006b000017945 */ /* 0x000fe20003800000 */
[----:B------:R-:W-:Y:S01]  /*7590*/  IMAD.MOV.U32 R12, RZ, RZ, -0x1 ;  /* 0xffffffffff0c7424 */ /* 0x000fe200078e00ff */
[----:B------:R-:W-:Y:S01]  /*75a0*/  ISETP.GT.U32.AND P0, PT, R13, 0x2, PT ;  /* 0x000000020d00780c */ /* 0x000fe20003f04070 */
[----:B------:R-:W-:Y:S01]  /*75b0*/  IMAD.MOV.U32 R19, RZ, RZ, -0x1 ;  /* 0xffffffffff137424 */ /* 0x000fe200078e00ff */
[----:B------:R-:W-:Y:S01]  /*75c0*/  PRMT R11, RZ, 0x7610, R11 ;  /* 0x00007610ff0b7816 */ /* 0x000fe2000000000b */
[----:B------:R-:W-:Y:S01]  /*75d0*/  IMAD.MOV.U32 R7, RZ, RZ, -0x1 ;  /* 0xffffffffff077424 */ /* 0x000fe200078e00ff */
[----:B------:R-:W-:-:S03]  /*75e0*/  ISETP.LT.U32.AND P0, PT, R8, 0x3, P0 ;  /* 0x000000030800780c */ /* 0x000fc60000701070 */
[----:B------:R-:W0:Y:S01]  /*75f0*/  @P1 S2R R5, SR_CgaCtaId ;  /* 0x0000000000051919 */ /* 0x000e220000008800 */
[----:B------:R-:W-:-:S04]  /*7600*/  @P1 MOV R4, 0x400 ;  /* 0x0000040000041802 */ /* 0x000fc80000000f00 */
[----:B0-----:R-:W-:Y:S01]  /*7610*/  @P1 LEA R6, R5, R4, 0x18 ;  /* 0x0000000405061211 */ /* 0x001fe200078ec0ff */
[----:B------:R-:W-:Y:S01]  /*7620*/  IMAD.WIDE.U32 R4, R13, -0x55555555, RZ ;  /* 0xaaaaaaab0d047825 */ /* 0x000fe200078e00ff */
[----:B------:R-:W-:Y:S02]  /*7630*/  SEL R4, RZ, 0x1, !P0 ;  /* 0x00000001ff047807 */ /* 0x000fe40004000000 */
[----:B------:R0:W-:Y:S01]  /*7640*/  @P1 SYNCS.ARRIVE.TRANS64.A1T0 RZ, [R6+URZ+0x48], RZ ;  /* 0x000048ff06ff19a7 */ /* 0x0001e2000810003f */
[----:B------:R-:W-:Y:S02]  /*7650*/  IADD3 R16, P1, R16, UR36, RZ ;  /* 0x0000002410107c10 */ /* 0x000fe4000ff3e0ff */
[----:B------:R-:W-:Y:S02]  /*7660*/  LOP3.LUT R3, R3, R4, RZ, 0x3c, !PT ;  /* 0x0000000403037212 */ /* 0x000fe400078e3cff */
[----:B------:R-:W-:Y:S02]  /*7670*/  IADD3.X R17, R17, UR42, RZ, P1, !PT ;  /* 0x0000002a11117c10 */ /* 0x000fe40008ffe4ff */
[----:B------:R-:W-:-:S02]  /*7680*/  ISETP.GE.U32.AND P0, PT, R16, UR6, PT ;  /* 0x0000000610007c0c */ /* 0x000fc4000bf06070 */
[----:B0-----:R-:W-:Y:S02]  /*7690*/  SHF.R.U32.HI R6, RZ, 0x1, R5 ;  /* 0x00000001ff067819 */ /* 0x001fe40000011605 */
[----:B------:R-:W-:Y:S02]  /*76a0*/  ISETP.GE.U32.AND.EX P0, PT, R17, UR7, PT, P0 ;  /* 0x0000000711007c0c */ /* 0x000fe4000bf06100 */
[----:B------:R-:W-:Y:S01]  /*76b0*/  @P2 LOP3.LUT R3, R3, 0x1, R6, 0x78, !PT ;  /* 0x0000000103032812 */ /* 0x000fe200078e7806 */
[----:B------:R-:W-:Y:S01]  /*76c0*/  IMAD R13, R6, -0x3, R13 ;  /* 0xfffffffd060d7824 */ /* 0x000fe200078e020d */
[----:B------:R-:W-:-:S09]  /*76d0*/  PRMT R4, RZ, 0x7610, R4 ;  /* 0x00007610ff047816 */ /* 0x000fd20000000004 */
[----:B------:R-:W-:Y:S05]  /*76e0*/  @P0 BRA `(.L_x_174) ;  /* 0x0000000400500947 */ /* 0x000fea0003800000 */
[----:B------:R-:W0:Y:S01]  /*76f0*/  S2R R15, SR_CTAID.X ;  /* 0x00000000000f7919 */ /* 0x000e220000002500 */
[----:B------:R-:W-:Y:S01]  /*7700*/  ULDC.64 UR6, c[0x0][0x628] ;  /* 0x00018a0000067ab9 */ /* 0x000fe20000000a00 */
[----:B------:R-:W1:Y:S01]  /*7710*/  LDC R20, c[0x0][0x144] ;  /* 0x00005100ff147b82 */ /* 0x000e620000000800 */
[----:B------:R-:W-:Y:S01]  /*7720*/  ISETP.NE.U32.AND P0, PT, RZ, UR6, PT ;  /* 0x00000006ff007c0c */ /* 0x000fe2000bf05070 */
[----:B------:R-:W2:Y:S01]  /*7730*/  S2R R12, SR_CTAID.Y ;  /* 0x00000000000c7919 */ /* 0x000ea20000002600 */
[----:B------:R-:W-:Y:S01]  /*7740*/  ULDC UR8, c[0x0][0x150] ;  /* 0x0000540000087ab9 */ /* 0x000fe20000000800 */
[----:B------:R-:W-:Y:S01]  /*7750*/  ULDC UR9, c[0x0][0x630] ;  /* 0x00018c0000097ab9 */ /* 0x000fe20000000800 */
[----:B------:R-:W-:Y:S01]  /*7760*/  ISETP.NE.AND.EX P0, PT, RZ, UR7, PT, P0 ;  /* 0x00000007ff007c0c */ /* 0x000fe2000bf05300 */
[----:B------:R-:W-:Y:S01]  /*7770*/  IMAD.MOV.U32 R4, RZ, RZ, R16 ;  /* 0x000000ffff047224 */ /* 0x000fe200078e0010 */
[----:B0-----:R-:W-:-:S05]  /*7780*/  I2FP.F32.U32 R5, R15 ;  /* 0x0000000f00057245 */ /* 0x001fca0000201000 */
[----:B------:R-:W-:Y:S01]  /*7790*/  FMUL R21, R5, UR8 ;  /* 0x0000000805157c20 */ /* 0x000fe20008400000 */
[----:B------:R-:W-:-:S05]  /*77a0*/  IMAD.MOV.U32 R5, RZ, RZ, R17 ;  /* 0x000000ffff057224 */ /* 0x000fca00078e0011 */
[----:B--2---:R-:W-:Y:S05]  /*77b0*/  @!P0 BRA `(.L_x_175) ;  /* 0x0000000000288947 */ /* 0x004fea0003800000 */
[----:B------:R-:W-:Y:S02]  /*77c0*/  ULDC UR8, c[0x0][0x634] ;  /* 0x00018d0000087ab9 */ /* 0x000fe40000000800 */
[----:B------:R-:W-:-:S05]  /*77d0*/  IADD3 R5, P0, R16, UR8, RZ ;  /* 0x0000000810057c10 */ /* 0x000fca000ff1e0ff */
[----:B------:R-:W-:-:S04]  /*77e0*/  IMAD.X R19, RZ, RZ, R17, P0 ;  /* 0x000000ffff137224 */ /* 0x000fc800000e0611 */
[----:B------:R-:W-:-:S04]  /*77f0*/  IMAD.WIDE.U32 R6, R19, UR6, RZ ;  /* 0x0000000613067c25 */ /* 0x000fc8000f8e00ff */
[----:B------:R-:W-:-:S04]  /*7800*/  IMAD.WIDE.U32 R6, P0, R5, UR7, R6 ;  /* 0x0000000705067c25 */ /* 0x000fc8000f800006 */
[----:B------:R-:W-:-:S04]  /*7810*/  IMAD.WIDE.U32 R4, R5, UR6, RZ ;  /* 0x0000000605047c25 */ /* 0x000fc8000f8e00ff */
[----:B------:R-:W-:Y:S01]  /*7820*/  IMAD.MOV.U32 R4, RZ, RZ, R7 ;  /* 0x000000ffff047224 */ /* 0x000fe200078e0007 */
[----:B------:R-:W-:Y:S01]  /*7830*/  IADD3 RZ, P1, R5, R6, RZ ;  /* 0x0000000605ff7210 */ /* 0x000fe20007f3e0ff */
[----:B------:R-:W-:-:S04]  /*7840*/  IMAD.X R5, RZ, RZ, RZ, P0 ;  /* 0x000000ffff057224 */ /* 0x000fc800000e06ff */
[----:B------:R-:W-:-:S08]  /*7850*/  IMAD.WIDE.U32.X R4, R19, UR7, R4, P1 ;  /* 0x0000000713047c25 */ /* 0x000fd000088e0404 */
.L_x_175:
[--C-:B------:R-:W-:Y:S01]  /*7860*/  SHF.R.U64 R14, R4, UR9, R5.reuse ;  /* 0x00000009040e7c19 */ /* 0x100fe20008001205 */
[----:B------:R-:W0:Y:S01]  /*7870*/  F2I.U32.TRUNC.NTZ R21, R21 ;  /* 0x0000001500157305 */ /* 0x000e22000020f000 */
[----:B------:R-:W-:Y:S01]  /*7880*/  SHF.R.U32.HI R4, RZ, UR9, R5 ;  /* 0x00000009ff047c19 */ /* 0x000fe20008011605 */
[----:B------:R-:W-:Y:S01]  /*7890*/  ULDC.64 UR6, c[0x0][0x620] ;  /* 0x0001880000067ab9 */ /* 0x000fe20000000a00 */
[----:B------:R-:W-:Y:S01]  /*78a0*/  IADD3 R7, P0, RZ, -R14, RZ ;  /* 0x8000000eff077210 */ /* 0x000fe20007f1e0ff */
[----:B------:R-:W-:-:S04]  /*78b0*/  ULDC.64 UR8, c[0x0][0x640] ;  /* 0x0001900000087ab9 */ /* 0x000fc80000000a00 */
[----:B------:R-:W-:Y:S01]  /*78c0*/  IMAD.X R4, RZ, RZ, ~R4, P0 ;  /* 0x000000ffff047224 */ /* 0x000fe200000e0e04 */
[----:B------:R-:W-:-:S03]  /*78d0*/  ISETP.NE.U32.AND P0, PT, RZ, UR8, PT ;  /* 0x00000008ff007c0c */ /* 0x000fc6000bf05070 */
[----:B------:R-:W-:Y:S01]  /*78e0*/  IMAD R6, R4, UR6, RZ ;  /* 0x0000000604067c24 */ /* 0x000fe2000f8e02ff */
[----:B------:R-:W-:Y:S01]  /*78f0*/  ISETP.NE.AND.EX P0, PT, RZ, UR9, PT, P0 ;  /* 0x00000009ff007c0c */ /* 0x000fe2000bf05300 */
[----:B------:R-:W-:Y:S01]  /*7900*/  IMAD.WIDE.U32 R4, R7, UR6, R16 ;  /* 0x0000000607047c25 */ /* 0x000fe2000f8e0010 */
[----:B------:R-:W-:-:S03]  /*7910*/  ULDC UR6, c[0x0][0x618] ;  /* 0x0001860000067ab9 */ /* 0x000fc60000000800 */
[----:B------:R-:W-:Y:S01]  /*7920*/  IMAD R7, R7, UR7, R6 ;  /* 0x0000000707077c24 */ /* 0x000fe2000f8e0206 */
[----:B------:R-:W-:Y:S01]  /*7930*/  ULDC UR7, c[0x0][0x154] ;  /* 0x0000550000077ab9 */ /* 0x000fe20000000800 */
[----:B0-----:R-:W-:Y:S02]  /*7940*/  IMAD.MOV R6, RZ, RZ, -R21 ;  /* 0x000000ffff067224 */ /* 0x001fe400078e0a15 */
[----:B------:R-:W0:Y:S01]  /*7950*/  LDC R21, c[0x0][0x148] ;  /* 0x00005200ff157b82 */ /* 0x000e220000000800 */
[----:B------:R-:W-:Y:S02]  /*7960*/  IMAD.IADD R5, R5, 0x1, R7 ;  /* 0x0000000105057824 */ /* 0x000fe400078e0207 */
[----:B-1----:R-:W-:Y:S01]  /*7970*/  IMAD R15, R20, R6, R15 ;  /* 0x00000006140f7224 */ /* 0x002fe200078e020f */
[----:B------:R-:W-:Y:S02]  /*7980*/  I2FP.F32.U32 R6, R12 ;  /* 0x0000000c00067245 */ /* 0x000fe40000201000 */
[----:B------:R-:W-:-:S02]  /*7990*/  SHF.R.U64 R19, R4, UR6, R5 ;  /* 0x0000000604137c19 */ /* 0x000fc40008001205 */
[----:B------:R-:W-:Y:S01]  /*79a0*/  SHF.R.U32.HI R4, RZ, UR6, R5 ;  /* 0x00000006ff047c19 */ /* 0x000fe20008011605 */
[----:B------:R-:W-:Y:S01]  /*79b0*/  FMUL R6, R6, UR7 ;  /* 0x0000000706067c20 */ /* 0x000fe20008400000 */
[----:B------:R-:W-:Y:S02]  /*79c0*/  ULDC UR6, c[0x0][0x608] ;  /* 0x0001820000067ab9 */ /* 0x000fe40000000800 */
[--C-:B------:R-:W-:Y:S01]  /*79d0*/  SHF.R.U64 R22, R19, UR6, R4.reuse ;  /* 0x0000000613167c19 */ /* 0x100fe20008001204 */
[----:B------:R1:W2:Y:S01]  /*79e0*/  F2I.U32.TRUNC.NTZ R24, R6 ;  /* 0x0000000600187305 */ /* 0x0002a2000020f000 */
[----:B------:R-:W-:Y:S01]  /*79f0*/  SHF.R.U32.HI R5, RZ, UR6, R4 ;  /* 0x00000006ff057c19 */ /* 0x000fe20008011604 */
[----:B------:R-:W-:-:S03]  /*7a00*/  ULDC UR6, c[0x0][0x658] ;  /* 0x0001960000067ab9 */ /* 0x000fc60000000800 */
[--C-:B------:R-:W-:Y:S02]  /*7a10*/  SHF.R.U64 R20, R22, UR6, R5.reuse ;  /* 0x0000000616147c19 */ /* 0x100fe40008001205 */
[----:B------:R-:W-:-:S03]  /*7a20*/  SHF.R.U32.HI R23, RZ, UR6, R5 ;  /* 0x00000006ff177c19 */ /* 0x000fc60008011605 */
[----:B------:R-:W-:Y:S02]  /*7a30*/  IMAD.MOV.U32 R4, RZ, RZ, R20 ;  /* 0x000000ffff047224 */ /* 0x000fe400078e0014 */
[----:B------:R-:W-:Y:S01]  /*7a40*/  IMAD.MOV.U32 R5, RZ, RZ, R23 ;  /* 0x000000ffff057224 */ /* 0x000fe200078e0017 */
[----:B-1----:R-:W-:Y:S06]  /*7a50*/  @!P0 BRA `(.L_x_176) ;  /* 0x0000000000288947 */ /* 0x002fec0003800000 */
        /* <DEDUP_REMOVED lines=10> */
.L_x_176:
[----:B------:R-:W-:Y:S01]  /*7b00*/  ISETP.NE.AND P0, PT, R2, 0x1, PT ;  /* 0x000000010200780c */ /* 0x000fe20003f05270 */
[----:B------:R-:W-:Y:S01]  /*7b10*/  ULDC UR6, c[0x0][0x648] ;  /* 0x0001920000067ab9 */ /* 0x000fe20000000800 */
[----:B------:R-:W-:Y:S01]  /*7b20*/  LOP3.LUT R22, R22, UR21, RZ, 0xc0, !PT ;  /* 0x0000001516167c12 */ /* 0x000fe2000f8ec0ff */
[----:B--2---:R-:W-:Y:S01]  /*7b30*/  IMAD.MOV R24, RZ, RZ, -R24 ;  /* 0x000000ffff187224 */ /* 0x004fe200078e0a18 */
[----:B------:R-:W-:Y:S01]  /*7b40*/  SHF.R.U64 R5, R4, UR6, R5 ;  /* 0x0000000604057c19 */ /* 0x000fe20008001205 */
[----:B------:R-:W-:Y:S01]  /*7b50*/  ULDC UR6, c[0x0][0x638] ;  /* 0x00018e0000067ab9 */ /* 0x000fe20000000800 */
[----:B------:R-:W-:Y:S01]  /*7b60*/  LOP3.LUT R19, R19, UR4, RZ, 0xc0, !PT ;  /* 0x0000000413137c12 */ /* 0x000fe2000f8ec0ff */
[----:B------:R-:W-:Y:S01]  /*7b70*/  ULDC UR7, c[0x0][0x610] ;  /* 0x0001840000077ab9 */ /* 0x000fe20000000800 */
[----:B------:R-:W-:Y:S02]  /*7b80*/  IMAD.MOV.U32 R4, RZ, RZ, 0x1 ;  /* 0x00000001ff047424 */ /* 0x000fe400078e00ff */
[----:B------:R-:W-:-:S02]  /*7b90*/  IMAD.MOV R7, RZ, RZ, -R5 ;  /* 0x000000ffff077224 */ /* 0x000fc400078e0a05 */
[----:B------:R-:W-:Y:S02]  /*7ba0*/  IMAD R22, R5, UR5, R22 ;  /* 0x0000000505167c24 */ /* 0x000fe4000f8e0216 */
[----:B0-----:R-:W-:Y:S02]  /*7bb0*/  @P0 IMAD R15, R21, R24, R12 ;  /* 0x00000018150f0224 */ /* 0x001fe400078e020c */
[----:B------:R-:W-:Y:S01]  /*7bc0*/  IMAD R20, R7, UR6, R20 ;  /* 0x0000000607147c24 */ /* 0x000fe2000f8e0214 */
[----:B------:R-:W-:Y:S01]  /*7bd0*/  ULDC UR6, c[0x0][0x600] ;  /* 0x0001800000067ab9 */ /* 0x000fe20000000800 */
[----:B------:R-:W-:Y:S02]  /*7be0*/  IMAD R15, R22, UR7, R15 ;  /* 0x00000007160f7c24 */ /* 0x000fe4000f8e020f */
[----:B------:R-:W-:Y:S02]  /*7bf0*/  IMAD R20, R20, UR6, R19 ;  /* 0x0000000614147c24 */ /* 0x000fe4000f8e0213 */
[----:B------:R-:W-:-:S03]  /*7c00*/  IMAD.MOV.U32 R7, RZ, RZ, R14 ;  /* 0x000000ffff077224 */ /* 0x000fc600078e000e */
[----:B------:R-:W-:Y:S02]  /*7c10*/  SEL R19, R20, R15, !P0 ;  /* 0x0000000f14137207 */ /* 0x000fe40004000000 */
[----:B------:R-:W-:-:S07]  /*7c20*/  SEL R12, R15, R20, !P0 ;  /* 0x000000140f0c7207 */ /* 0x000fce0004000000 */
.L_x_174:
[----:B------:R-:W-:Y:S05]  /*7c30*/  BSYNC B1 ;  /* 0x0000000000017941 */ /* 0x000fea0003800000 */
.L_x_173:
[----:B------:R-:W-:-:S13]  /*7c40*/  LOP3.LUT P0, RZ, R4, 0xff, RZ, 0xc0, !PT ;  /* 0x000000ff04ff7812 */ /* 0x000fda000780c0ff */
[----:B------:R-:W-:Y:S05]  /*7c50*/  @P0 BRA `(.L_x_177) ;  /* 0xfffffff4000c0947 */ /* 0x000fea000383ffff */
[----:B------:R-:W-:Y:S05]  /*7c60*/  BSYNC B0 ;  /* 0x0000000000007941 */ /* 0x000fea0003800000 */
.L_x_166:
[----:B------:R-:W-:-:S03]  /*7c70*/  UMOV UR6, 0xffffffff ;  /* 0xffffffff00067882 */ /* 0x000fc60000000000 */
[----:B------:R-:W-:Y:S05]  /*7c80*/  BRA.DIV UR6, `(.L_x_178) ;  /* 0x0000000206f07947 */ /* 0x000fea000b800000 */
[----:B------:R-:W-:-:S13]  /*7c90*/  ELECT P6, URZ, PT ;  /* 0x00000000003f782f */ /* 0x000fda00038c0000 */
.L_x_191:
[----:B------:R-:W-:Y:S04]  /*7ca0*/  BSSY B0, `(.L_x_179) ;  /* 0x0000022000007945 */ /* 0x000fe80003800000 */
[----:B------:R-:W-:Y:S05]  /*7cb0*/  @!P6 BRA `(.L_x_180) ;  /* 0x000000000080e947 */ /* 0x000fea0003800000 */
[----:B------:R-:W-:-:S04]  /*7cc0*/  LOP3.LUT R18, R18, 0x2, RZ, 0xfc, !PT ;  /* 0x0000000212127812 */ /* 0x000fc800078efcff */
[----:B------:R-:W-:-:S13]  /*7cd0*/  ISETP.NE.AND P0, PT, R18, 0x3, PT ;  /* 0x000000031200780c */ /* 0x000fda0003f05270 */
[----:B------:R-:W-:Y:S05]  /*7ce0*/  @!P0 BRA `(.L_x_181) ;  /* 0x0000000000048947 */ /* 0x000fea0003800000 */
[----:B------:R-:W-:Y:S01]  /*7cf0*/  BPT.TRAP 0x1 ;  /* 0x000000040000795c */ /* 0x000fe20000300000 */
.L_x_181:
[----:B------:R-:W0:Y:S01]  /*7d00*/  S2R R5, SR_CgaCtaId ;  /* 0x0000000000057919 */ /* 0x000e220000008800 */
[----:B------:R-:W-:Y:S02]  /*7d10*/  MOV R0, 0x400 ;  /* 0x0000040000007802 */ /* 0x000fe40000000f00 */
[----:B------:R-:W-:Y:S02]  /*7d20*/  SHF.L.U32 R4, R3, 0x1f, RZ ;  /* 0x0000001f03047819 */ /* 0x000fe400000006ff */
[----:B0-----:R-:W-:-:S05]  /*7d30*/  LEA R0, R5, R0, 0x18 ;  /* 0x0000000005007211 */ /* 0x001fca00078ec0ff */
[----:B------:R-:W-:-:S04]  /*7d40*/  VIADD R0, R0, 0x18 ;  /* 0x0000001800007836 */ /* 0x000fc80000000000 */
[C---:B------:R-:W-:Y:S02]  /*7d50*/  IMAD R7, R13.reuse, 0x8, R0 ;  /* 0x000000080d077824 */ /* 0x040fe400078e0200 */
[----:B------:R-:W-:Y:S02]  /*7d60*/  VIADD R13, R13, 0x1 ;  /* 0x000000010d0d7836 */ /* 0x000fe40000000000 */
[----:B------:R-:W0:Y:S03]  /*7d70*/  SYNCS.PHASECHK.TRANS64.TRYWAIT P0, [R7+URZ], R4 ;  /* 0x00000004070075a7 */ /* 0x000e26000800017f */
[----:B------:R-:W-:-:S04]  /*7d80*/  ISETP.NE.AND P1, PT, R13, 0x3, PT ;  /* 0x000000030d00780c */ /* 0x000fc80003f25270 */
[----:B------:R-:W-:Y:S02]  /*7d90*/  SEL R2, RZ, 0x1, P1 ;  /* 0x00000001ff027807 */ /* 0x000fe40000800000 */
[----:B------:R-:W-:Y:S02]  /*7da0*/  SEL R13, R13, RZ, P1 ;  /* 0x000000ff0d0d7207 */ /* 0x000fe40000800000 */
[----:B------:R-:W-:-:S03]  /*7db0*/  LOP3.LUT R9, R3, R2, RZ, 0x3c, !PT ;  /* 0x0000000203097212 */ /* 0x000fc600078e3cff */
[----:B------:R-:W-:Y:S01]  /*7dc0*/  IMAD R6, R13, 0x8, R0 ;  /* 0x000000080d067824 */ /* 0x000fe200078e0200 */
[----:B------:R-:W-:Y:S01]  /*7dd0*/  SHF.L.U32 R5, R9, 0x1f, RZ ;  /* 0x0000001f09057819 */ /* 0x000fe200000006ff */
[----:B0-----:R-:W-:Y:S06]  /*7de0*/  @!P0 BRA `(.L_x_182) ;  /* 0x0000000000b88947 */ /* 0x001fec0003800000 */
.L_x_192:
[----:B------:R-:W1:Y:S01]  /*7df0*/  SYNCS.PHASECHK.TRANS64.TRYWAIT P0, [R6+URZ], R5 ;  /* 0x00000005060075a7 */ /* 0x000e62000800017f */
[----:B------:R-:W-:-:S05]  /*7e00*/  VIADD R2, R13, 0x1 ;  /* 0x000000010d027836 */ /* 0x000fca0000000000 */
[----:B------:R-:W-:-:S04]  /*7e10*/  ISETP.NE.AND P1, PT, R2, 0x3, PT ;  /* 0x000000030200780c */ /* 0x000fc80003f25270 */
[----:B0-----:R-:W-:Y:S02]  /*7e20*/  SEL R4, RZ, 0x1, P1 ;  /* 0x00000001ff047807 */ /* 0x001fe40000800000 */
[----:B------:R-:W-:Y:S02]  /*7e30*/  SEL R3, R2, RZ, P1 ;  /* 0x000000ff02037207 */ /* 0x000fe40000800000 */
[----:B------:R-:W-:Y:S01]  /*7e40*/  LOP3.LUT R4, R9, R4, RZ, 0x3c, !PT ;  /* 0x0000000409047212 */ /* 0x000fe200078e3cff */
[----:B-1----:R-:W-:Y:S06]  /*7e50*/  @!P0 BRA `(.L_x_183) ;  /* 0x0000000000b08947 */ /* 0x002fec0003800000 */
.L_x_193:
[----:B------:R-:W-:Y:S01]  /*7e60*/  IMAD R3, R3, 0x8, R0 ;  /* 0x0000000803037824 */ /* 0x000fe200078e0200 */
[----:B------:R-:W-:-:S07]  /*7e70*/  SHF.L.U32 R0, R4, 0x1f, RZ ;  /* 0x0000001f04007819 */ /* 0x000fce00000006ff */
.L_x_184:
[----:B-1----:R1:W2:Y:S02]  /*7e80*/  SYNCS.PHASECHK.TRANS64.TRYWAIT P0, [R3+URZ], R0 ;  /* 0x00000000030075a7 */ /* 0x0022a4000800017f */
[----:B--2---:R-:W-:Y:S05]  /*7e90*/  @!P0 NANOSLEEP.SYNCS 0x989680 ;  /* 0x009896800000895d */ /* 0x004fea0003900000 */
[----:B------:R-:W2:Y:S02]  /*7ea0*/  @!P0 SYNCS.PHASECHK.TRANS64 P0, [R3+URZ], R0 ;  /* 0x00000000030085a7 */ /* 0x000ea4000800007f */
[----:B--2---:R-:W-:Y:S05]  /*7eb0*/  @!P0 BRA `(.L_x_184) ;  /* 0xfffffffc00f08947 */ /* 0x004fea000383ffff */
.L_x_180:
[----:B------:R-:W-:Y:S05]  /*7ec0*/  BSYNC B0 ;  /* 0x0000000000007941 */ /* 0x000fea0003800000 */
.L_x_179:
[----:B------:R-:W-:Y:S05]  /*7ed0*/  EXIT ;  /* 0x000000000000794d */ /* 0x000fea0003800000 */
.L_x_21:
[----:B-1----:R1:W2:Y:S02]  /*7ee0*/  SYNCS.PHASECHK.TRANS64.TRYWAIT P1, [R3+URZ], R0 ;  /* 0x00000000030075a7 */ /* 0x0022a4000802017f */
[----:B--2---:R-:W-:Y:S05]  /*7ef0*/  @!P1 NANOSLEEP.SYNCS 0x989680 ;  /* 0x009896800000995d */ /* 0x004fea0003900000 */
[----:B------:R-:W2:Y:S02]  /*7f00*/  @!P1 SYNCS.PHASECHK.TRANS64 P1, [R3+URZ], R0 ;  /* 0x00000000030095a7 */ /* 0x000ea4000802007f */
[----:B--2---:R-:W-:Y:S05]  /*7f10*/  @!P1 BRA `(.L_x_21) ;  /* 0xfffffffc00f09947 */ /* 0x004fea000383ffff */
[----:B------:R-:W-:Y:S05]  /*7f20*/  BRA `(.L_x_20) ;  /* 0xffffff9800207947 */ /* 0x000fea000383ffff */
.L_x_26:
[----:B-1----:R1:W2:Y:S02]  /*7f30*/  SYNCS.PHASECHK.TRANS64.TRYWAIT P1, [R5+URZ], R4 ;  /* 0x00000004050075a7 */ /* 0x0022a4000802017f */
[----:B--2---:R-:W-:Y:S05]  /*7f40*/  @!P1 NANOSLEEP.SYNCS 0x989680 ;  /* 0x009896800000995d */ /* 0x004fea0003900000 */
[----:B------:R-:W2:Y:S02]  /*7f50*/  @!P1 SYNCS.PHASECHK.TRANS64 P1, [R5+URZ], R4 ;  /* 0x00000004050095a7 */ /* 0x000ea4000802007f */
[----:B--2---:R-:W-:Y:S05]  /*7f60*/  @!P1 BRA `(.L_x_26) ;  /* 0xfffffffc00f09947 */ /* 0x004fea000383ffff */
[----:B------:R-:W-:Y:S05]  /*7f70*/  BRA `(.L_x_25) ;  /* 0xffffff9800fc7947 */ /* 0x000fea000383ffff */
.L_x_167:
[----:B------:R-:W-:Y:S01]  /*7f80*/  BSSY B1, `(.L_x_185) ;  /* 0x0000006000017945 */ /* 0x000fe20003800000 */
[----:B------:R-:W-:-:S07]  /*7f90*/  IMAD.MOV.U32 R15, RZ, RZ, -0x1 ;  /* 0xffffffffff0f7424 */ /* 0x000fce00078e00ff */
[----:B------:R-:W-:Y:S05]  /*7fa0*/  WARPSYNC.COLLECTIVE R15, `(.L_x_186) ;  /* 0x000000000f0c7348 */ /* 0x000fea0003c00000 */
[----:B------:R-:W-:Y:S02]  /*7fb0*/  ELECT P6, UR62, PT ;  /* 0x00000000003e782f */ /* 0x000fe400038c0000 */
[----:B------:R-:W-:Y:S01]  /*7fc0*/  MOV R14, UR62 ;  /* 0x0000003e000e7c02 */ /* 0x000fe20008000f00 */
[----:B------:R-:W-:Y:S10]  /*7fd0*/  ENDCOLLECTIVE ;  /* 0x000000000000791b */ /* 0x000ff40003800000 */
.L_x_186:
[----:B------:R-:W-:Y:S05]  /*7fe0*/  BSYNC B1 ;  /* 0x0000000000017941 */ /* 0x000fea0003800000 */
.L_x_185:
[----:B------:R-:W-:Y:S05]  /*7ff0*/  BRA `(.L_x_187) ;  /* 0xfffffff000307947 */ /* 0x000fea000383ffff */
.L_x_170:
[----:B0-----:R0:W1:Y:S02]  /*8000*/  SYNCS.PHASECHK.TRANS64.TRYWAIT P0, [R21+URZ+0x18], R12 ;  /* 0x0000180c150075a7 */ /* 0x001064000800017f */
[----:B-1----:R-:W-:Y:S05]  /*8010*/  @!P0 NANOSLEEP.SYNCS 0x989680 ;  /* 0x009896800000895d */ /* 0x002fea0003900000 */
[----:B------:R-:W1:Y:S02]  /*8020*/  @!P0 SYNCS.PHASECHK.TRANS64 P0, [R21+URZ+0x18], R12 ;  /* 0x0000180c150085a7 */ /* 0x000e64000800007f */
[----:B-1----:R-:W-:Y:S05]  /*8030*/  @!P0 BRA `(.L_x_170) ;  /* 0xfffffffc00f08947 */ /* 0x002fea000383ffff */
[----:B------:R-:W-:Y:S05]  /*8040*/  BRA `(.L_x_188) ;  /* 0xfffffff000787947 */ /* 0x000fea000383ffff */
.L_x_178:
[----:B------:R-:W-:Y:S01]  /*8050*/  BSSY B0, `(.L_x_189) ;  /* 0x0000006000007945 */ /* 0x000fe20003800000 */
[----:B------:R-:W-:-:S07]  /*8060*/  IMAD.MOV.U32 R15, RZ, RZ, -0x1 ;  /* 0xffffffffff0f7424 */ /* 0x000fce00078e00ff */
[----:B------:R-:W-:Y:S05]  /*8070*/  WARPSYNC.COLLECTIVE R15, `(.L_x_190) ;  /* 0x000000000f0c7348 */ /* 0x000fea0003c00000 */
[----:B------:R-:W-:Y:S02]  /*8080*/  ELECT P6, UR62, PT ;  /* 0x00000000003e782f */ /* 0x000fe400038c0000 */
[----:B------:R-:W-:Y:S01]  /*8090*/  MOV R14, UR62 ;  /* 0x0000003e000e7c02 */ /* 0x000fe20008000f00 */
[----:B------:R-:W-:Y:S10]  /*80a0*/  ENDCOLLECTIVE ;  /* 0x000000000000791b */ /* 0x000ff40003800000 */
.L_x_190:
[----:B------:R-:W-:Y:S05]  /*80b0*/  BSYNC B0 ;  /* 0x0000000000007941 */ /* 0x000fea0003800000 */
.L_x_189:
[----:B------:R-:W-:Y:S05]  /*80c0*/  BRA `(.L_x_191) ;  /* 0xfffffff800f47947 */ /* 0x000fea000383ffff */
.L_x_182:
[----:B0-----:R0:W1:Y:S02]  /*80d0*/  SYNCS.PHASECHK.TRANS64.TRYWAIT P0, [R7+URZ], R4 ;  /* 0x00000004070075a7 */ /* 0x001064000800017f */
[----:B-1----:R-:W-:Y:S05]  /*80e0*/  @!P0 NANOSLEEP.SYNCS 0x989680 ;  /* 0x009896800000895d */ /* 0x002fea0003900000 */
[----:B------:R-:W1:Y:S02]  /*80f0*/  @!P0 SYNCS.PHASECHK.TRANS64 P0, [R7+URZ], R4 ;  /* 0x00000004070085a7 */ /* 0x000e64000800007f */
[----:B-1----:R-:W-:Y:S05]  /*8100*/  @!P0 BRA `(.L_x_182) ;  /* 0xfffffffc00f08947 */ /* 0x002fea000383ffff */
[----:B------:R-:W-:Y:S05]  /*8110*/  BRA `(.L_x_192) ;  /* 0xfffffffc00347947 */ /* 0x000fea000383ffff */
.L_x_183:
[----:B0-----:R0:W1:Y:S02]  /*8120*/  SYNCS.PHASECHK.TRANS64.TRYWAIT P0, [R6+URZ], R5 ;  /* 0x00000005060075a7 */ /* 0x001064000800017f */
[----:B-1----:R-:W-:Y:S05]  /*8130*/  @!P0 NANOSLEEP.SYNCS 0x989680 ;  /* 0x009896800000895d */ /* 0x002fea0003900000 */
[----:B------:R-:W1:Y:S02]  /*8140*/  @!P0 SYNCS.PHASECHK.TRANS64 P0, [R6+URZ], R5 ;  /* 0x00000005060085a7 */ /* 0x000e64000800007f */
[----:B-1----:R-:W-:Y:S05]  /*8150*/  @!P0 BRA `(.L_x_183) ;  /* 0xfffffffc00f08947 */ /* 0x002fea000383ffff */
[----:B------:R-:W-:Y:S05]  /*8160*/  BRA `(.L_x_193) ;  /* 0xfffffffc003c7947 */ /* 0x000fea000383ffff */
.L_x_194:
[----:B------:R-:W-:-:S00]  /*8170*/  BRA `(.L_x_194) ;  /* 0xfffffffc00fc7947 */ /* 0x000fc0000383ffff */
[----:B------:R-:W-:-:S00]  /*8180*/  NOP ;  /* 0x0000000000007918 */ /* 0x000fc00000000000 */
[----:B------:R-:W-:-:S00]  /*8190*/  NOP ;  /* 0x0000000000007918 */ /* 0x000fc00000000000 */
[----:B------:R-:W-:-:S00]  /*81a0*/  NOP ;  /* 0x0000000000007918 */ /* 0x000fc00000000000 */
[----:B------:R-:W-:-:S00]  /*81b0*/  NOP ;  /* 0x0000000000007918 */ /* 0x000fc00000000000 */
[----:B------:R-:W-:-:S00]  /*81c0*/  NOP ;  /* 0x0000000000007918 */ /* 0x000fc00000000000 */
[----:B------:R-:W-:-:S00]  /*81d0*/  NOP ;  /* 0x0000000000007918 */ /* 0x000fc00000000000 */
[----:B------:R-:W-:-:S00]  /*81e0*/  NOP ;  /* 0x0000000000007918 */ /* 0x000fc00000000000 */
[----:B------:R-:W-:-:S00]  /*81f0*/  NOP ;  /* 0x0000000000007918 */ /* 0x000fc00000000000 */
.L_x_195:


//--------------------- .nv.global.init           --------------------------
	.section	.nv.global.init,"aw",@progbits
.nv.global.init:
	.type		$str$22,@object
	.size		$str$22,($str$23 - $str$22)
$str$22:
        /*0000*/ 	.byte	0x6b, 0x5f, 0x74, 0x69, 0x6c, 0x65, 0x5f, 0x63, 0x6f, 0x75, 0x6e, 0x74, 0x20, 0x3e, 0x3d, 0x20
        /*0010*/ 	.byte	0x31, 0x00
	.type		$str$23,@object
	.size		$str$23,(__unnamed_1 - $str$23)
$str$23:
        /*0012*/ 	.byte	0x2f, 0x74, 0x6d, 0x70, 0x2f, 0x63, 0x75, 0x74, 0x6c, 0x61, 0x73, 0x73, 0x5f, 0x73, 0x77, 0x65
        /*0022*/ 	.byte	0x65, 0x70, 0x5f, 0x73, 0x72, 0x63, 0x2f, 0x69, 0x6e, 0x63, 0x6c, 0x75, 0x64, 0x65, 0x2f, 0x63
        /*0032*/ 	.byte	0x75, 0x74, 0x6c, 0x61, 0x73, 0x73, 0x2f, 0x67, 0x65, 0x6d, 0x6d, 0x2f, 0x63, 0x6f, 0x6c, 0x6c
        /*0042*/ 	.byte	0x65, 0x63, 0x74, 0x69, 0x76, 0x65, 0x2f, 0x73, 0x6d, 0x39, 0x30, 0x5f, 0x6d, 0x6d, 0x61, 0x5f
        /*0052*/ 	.byte	0x74, 0x6d, 0x61, 0x5f, 0x67, 0x6d, 0x6d, 0x61, 0x5f, 0x73, 0x73, 0x5f, 0x77, 0x61, 0x72, 0x70
        /*0062*/ 	.byte	0x73, 0x70, 0x65, 0x63, 0x69, 0x61, 0x6c, 0x69, 0x7a, 0x65, 0x64, 0x2e, 0x68, 0x70, 0x70, 0x00
	.type		__unnamed_1,@object
	.size		__unnamed_1,(.L_0 - __unnamed_1)
__unnamed_1:
        /*0072*/ 	.byte	0x76, 0x6f, 0x69, 0x64, 0x20, 0x63, 0x75, 0x74, 0x6c, 0x61, 0x73, 0x73, 0x3a, 0x3a, 0x67, 0x65
        /* <DEDUP_REMOVED lines=181> */
.L_0:


//--------------------- .nv.shared._ZN7cutlass13device_kernelINS_4gemm6kernel13GemmUniversalIN4cute5tupleIJiiiiEEENS1_10collective13CollectiveMmaINS1_34MainloopSm90TmaGmmaWarpSpecializedILi3ENS5_IJNS4_1CILi4EEENSA_ILi2EEENSA_ILi1EEEEEENS1_35KernelTmaWarpSpecializedCooperativeEEENS5_IJNSA_ILi128EEESH_NSA_ILi64EEEEEENS_6half_tENS5_IJlSD_lEEESK_NS5_IJSD_llEEENS4_8TiledMMAINS4_8MMA_AtomIJNS4_4SM904GMMA26MMA_64x128x16_F32F16F16_SSILNSQ_5MajorE0ELSS_1ELNSQ_7ScaleInE1ELST_1EEEEEENS4_6LayoutINS5_IJSC_SD_SD_EEENS5_IJSD_NSA_ILi0EEESY_EEEEENS5_IJNS4_10UnderscoreES11_S11_EEEEENS4_23SM90_TMA_LOAD_MULTICASTENS4_14ComposedLayoutINS4_7SwizzleILi3ELi4ELi3EEENS4_18smem_ptr_flag_bitsILi16EEENSW_INS5_IJNSA_ILi8EEESI_EEENS5_IJSI_SD_EEEEEEEvNS4_8identityES14_NS15_IS17_S19_NSW_INS5_IJSI_S1A_EEENS5_IJSD_SI_EEEEEEEvS1F_EENS_8epilogue10collective6detail29Sm90TmaWarpSpecializedAdapterINS1M_15DefaultEpilogueISK_SL_SL_NS1L_6thread17LinearCombinationISK_Li1EffLNS1Q_9ScaleType4KindE0ELNS_15FloatRoundStyleE2ESK_EENS1_15EpilogueDefaultEEEEEvvEEEEvNT_6ParamsE --------------------------
	.section	.nv.shared._ZN7cutlass13device_kernelINS_4gemm6kernel13GemmUniversalIN4cute5tupleIJiiiiEEENS1_10collective13CollectiveMmaINS1_34MainloopSm90TmaGmmaWarpSpecializedILi3ENS5_IJNS4_1CILi4EEENSA_ILi2EEENSA_ILi1EEEEEENS1_35KernelTmaWarpSpecializedCooperativeEEENS5_IJNSA_ILi128EEESH_NSA_ILi64EEEEEENS_6half_tENS5_IJlSD_lEEESK_NS5_IJSD_llEEENS4_8TiledMMAINS4_8MMA_AtomIJNS4_4SM904GMMA26MMA_64x128x16_F32F16F16_SSILNSQ_5MajorE0ELSS_1ELNSQ_7ScaleInE1ELST_1EEEEEENS4_6LayoutINS5_IJSC_SD_SD_EEENS5_IJSD_NSA_ILi0EEESY_EEEEENS5_IJNS4_10UnderscoreES11_S11_EEEEENS4_23SM90_TMA_LOAD_MULTICASTENS4_14ComposedLayoutINS4_7SwizzleILi3ELi4ELi3EEENS4_18smem_ptr_flag_bitsILi16EEENSW_INS5_IJNSA_ILi8EEESI_EEENS5_IJSI_SD_EEEEEEEvNS4_8identityES14_NS15_IS17_S19_NSW_INS5_IJSI_S1A_EEENS5_IJSD_SI_EEEEEEEvS1F_EENS_8epilogue10collective6detail29Sm90TmaWarpSpecializedAdapterINS1M_15DefaultEpilogueISK_SL_SL_NS1L_6thread17LinearCombinationISK_Li1EffLNS1Q_9ScaleType4KindE0ELNS_15FloatRoundStyleE2ESK_EENS1_15EpilogueDefaultEEEEEvvEEEEvNT_6ParamsE,"aw",@nobits
	.sectionflags	@""
	.align	16
	.zero		1024


//--------------------- .nv.shared.reserved.0     --------------------------
	.section	.nv.shared.reserved.0,"aw",@nobits
	.weak		__nv_reservedSMEM_offset_0_alias
	.size		__nv_reservedSMEM_offset_0_alias, 0, 0
	.other		__nv_reservedSMEM_offset_0_alias,@"STO_CUDA_RESERVED_SHARED STV_DEFAULT"
__nv_reservedSMEM_offset_0_alias:
	.zero		0


//--------------------- .nv.global                --------------------------
	.section	.nv.global,"aw",@nobits
.nv.global:
	.type		_ZN40_INTERNAL_40e3ae1a_4_k_cu_1371899a_269634cute1_E,@object
	.size		_ZN40_INTERNAL_40e3ae1a_4_k_cu_1371899a_269634cute1_E,(_ZN40_INTERNAL_40e3ae1a_4_k_cu_1371899a_269634cuda3std3__45__cpo6cbeginE - _ZN40_INTERNAL_40e3ae1a_4_k_cu_1371899a_269634cute1_E)
_ZN40_INTERNAL_40e3ae1a_4_k_cu_1371899a_269634cute1_E:
	.zero		1
	.type		_ZN40_INTERNAL_40e3ae1a_4_k_cu_1371899a_269634cuda3std3__45__cpo6cbeginE,@object
	.size		_ZN40_INTERNAL_40e3ae1a_4_k_cu_1371899a_269634cuda3std3__45__cpo6cbeginE,(_ZN40_INTERNAL_40e3ae1a_4_k_cu_1371899a_269634cuda3std3__48in_placeE - _ZN40_INTERNAL_40e3ae1a_4_k_cu_1371899a_269634cuda3std3__45__cpo6cbeginE)
_ZN40_INTERNAL_40e3ae1a_4_k_cu_1371899a_269634cuda3std3__45__cpo6cbeginE:
	.zero		1
	.type		_ZN40_INTERNAL_40e3ae1a_4_k_cu_1371899a_269634cuda3std3__48in_placeE,@object
	.size		_ZN40_INTERNAL_40e3ae1a_4_k_cu_1371899a_269634cuda3std3__48in_placeE,(_ZN40_INTERNAL_40e3ae1a_4_k_cu_1371899a_269634cuda3std6ranges3__45__cpo9iter_moveE - _ZN40_INTERNAL_40e3ae1a_4_k_cu_1371899a_269634cuda3std3__48in_placeE)
_ZN40_INTERNAL_40e3ae1a_4_k_cu_1371899a_269634cuda3std3__48in_placeE:
	.zero		1
	.type		_ZN40_INTERNAL_40e3ae1a_4_k_cu_1371899a_269634cuda3std6ranges3__45__cpo9iter_moveE,@object
	.size		_ZN40_INTERNAL_40e3ae1a_4_k_cu_1371899a_269634cuda3std6ranges3__45__cpo9iter_moveE,(_ZN40_INTERNAL_40e3ae1a_4_k_cu_1371899a_269634cuda3std3__45__cpo5beginE - _ZN40_INTERNAL_40e3ae1a_4_k_cu_1371899a_269634cuda3std6ranges3__45__cpo9iter_moveE)
_ZN40_INTERNAL_40e3ae1a_4_k_cu_1371899a_269634cuda3std6ranges3__45__cpo9iter_moveE:
	.zero		1
	.type		_ZN40_INTERNAL_40e3ae1a_4_k_cu_1371899a_269634cuda3std3__45__cpo5beginE,@object
	.size		_ZN40_INTERNAL_40e3ae1a_4_k_cu_1371899a_269634cuda3std3__45__cpo5beginE,(_ZN40_INTERNAL_40e3ae1a_4_k_cu_1371899a_269634cuda3std3__442_GLOBAL__N__40e3ae1a_4_k_cu_1371899a_269636ignoreE - _ZN40_INTERNAL_40e3ae1a_4_k_cu_1371899a_269634cuda3std3__45__cpo5beginE)
_ZN40_INTERNAL_40e3ae1a_4_k_cu_1371899a_269634cuda3std3__45__cpo5beginE:
	.zero		1
	.type		_ZN40_INTERNAL_40e3ae1a_4_k_cu_1371899a_269634cuda3std3__442_GLOBAL__N__40e3ae1a_4_k_cu_1371899a_269636ignoreE,@object
	.size		_ZN40_INTERNAL_40e3ae1a_4_k_cu_1371899a_269634cuda3std3__442_GLOBAL__N__40e3ae1a_4_k_cu_1371899a_269636ignoreE,(_ZN40_INTERNAL_40e3ae1a_4_k_cu_1371899a_269634cute7productE - _ZN40_INTERNAL_40e3ae1a_4_k_cu_1371899a_269634cuda3std3__442_GLOBAL__N__40e3ae1a_4_k_cu_1371899a_269636ignoreE)
_ZN40_INTERNAL_40e3ae1a_4_k_cu_1371899a_269634cuda3std3__442_GLOBAL__N__40e3ae1a_4_k_cu_1371899a_269636ignoreE:
	.zero		1
	.type		_ZN40_INTERNAL_40e3ae1a_4_k_cu_1371899a_269634cute7productE,@object
	.size		_ZN40_INTERNAL_40e3ae1a_4_k_cu_1371899a_269634cute7productE,(_ZN40_INTERNAL_40e3ae1a_4_k_cu_1371899a_269634cuda3std3__45__cpo3endE - _ZN40_INTERNAL_40e3ae1a_4_k_cu_1371899a_269634cute7productE)
_ZN40_INTERNAL_40e3ae1a_4_k_cu_1371899a_269634cute7productE:
	.zero		1
	.type		_ZN40_INTERNAL_40e3ae1a_4_k_cu_1371899a_269634cuda3std3__45__cpo3endE,@object
	.size		_ZN40_INTERNAL_40e3ae1a_4_k_cu_1371899a_269634cuda3std3__45__cpo3endE,(_ZN40_INTERNAL_40e3ae1a_4_k_cu_1371899a_269634cuda3std3__419piecewise_constructE - _ZN40_INTERNAL_40e3ae1a_4_k_cu_1371899a_269634cuda3std3__45__cpo3endE)
_ZN40_INTERNAL_40e3ae1a_4_k_cu_1371899a_269634cuda3std3__45__cpo3endE:
	.zero		1
	.type		_ZN40_INTERNAL_40e3ae1a_4_k_cu_1371899a_269634cuda3std3__419piecewise_constructE,@object
	.size		_ZN40_INTERNAL_40e3ae1a_4_k_cu_1371899a_269634cuda3std3__419piecewise_constructE,(_ZN40_INTERNAL_40e3ae1a_4_k_cu_1371899a_269634cuda3std3__45__cpo4cendE - _ZN40_INTERNAL_40e3ae1a_4_k_cu_1371899a_269634cuda3std3__419piecewise_constructE)
_ZN40_INTERNAL_40e3ae1a_4_k_cu_1371899a_269634cuda3std3__419piecewise_constructE:
	.zero		1
	.type		_ZN40_INTERNAL_40e3ae1a_4_k_cu_1371899a_269634cuda3std3__45__cpo4cendE,@object
	.size		_ZN40_INTERNAL_40e3ae1a_4_k_cu_1371899a_269634cuda3std3__45__cpo4cendE,(_ZN40_INTERNAL_40e3ae1a_4_k_cu_1371899a_269634cuda3std6ranges3__45__cpo4swapE - _ZN40_INTERNAL_40e3ae1a_4_k_cu_1371899a_269634cuda3std3__45__cpo4cendE)
_ZN40_INTERNAL_40e3ae1a_4_k_cu_1371899a_269634cuda3std3__45__cpo4cendE:
	.zero		1
	.type		_ZN40_INTERNAL_40e3ae1a_4_k_cu_1371899a_269634cuda3std6ranges3__45__cpo4swapE,@object
	.size		_ZN40_INTERNAL_40e3ae1a_4_k_cu_1371899a_269634cuda3std6ranges3__45__cpo4swapE,(.L_8 - _ZN40_INTERNAL_40e3ae1a_4_k_cu_1371899a_269634cuda3std6ranges3__45__cpo4swapE)
_ZN40_INTERNAL_40e3ae1a_4_k_cu_1371899a_269634cuda3std6ranges3__45__cpo4swapE:
	.zero		1
.L_8:


//--------------------- .nv.constant0._ZN7cutlass13device_kernelINS_4gemm6kernel13GemmUniversalIN4cute5tupleIJiiiiEEENS1_10collective13CollectiveMmaINS1_34MainloopSm90TmaGmmaWarpSpecializedILi3ENS5_IJNS4_1CILi4EEENSA_ILi2EEENSA_ILi1EEEEEENS1_35KernelTmaWarpSpecializedCooperativeEEENS5_IJNSA_ILi128EEESH_NSA_ILi64EEEEEENS_6half_tENS5_IJlSD_lEEESK_NS5_IJSD_llEEENS4_8TiledMMAINS4_8MMA_AtomIJNS4_4SM904GMMA26MMA_64x128x16_F32F16F16_SSILNSQ_5MajorE0ELSS_1ELNSQ_7ScaleInE1ELST_1EEEEEENS4_6LayoutINS5_IJSC_SD_SD_EEENS5_IJSD_NSA_ILi0EEESY_EEEEENS5_IJNS4_10UnderscoreES11_S11_EEEEENS4_23SM90_TMA_LOAD_MULTICASTENS4_14ComposedLayoutINS4_7SwizzleILi3ELi4ELi3EEENS4_18smem_ptr_flag_bitsILi16EEENSW_INS5_IJNSA_ILi8EEESI_EEENS5_IJSI_SD_EEEEEEEvNS4_8identityES14_NS15_IS17_S19_NSW_INS5_IJSI_S1A_EEENS5_IJSD_SI_EEEEEEEvS1F_EENS_8epilogue10collective6detail29Sm90TmaWarpSpecializedAdapterINS1M_15DefaultEpilogueISK_SL_SL_NS1L_6thread17LinearCombinationISK_Li1EffLNS1Q_9ScaleType4KindE0ELNS_15FloatRoundStyleE2ESK_EENS1_15EpilogueDefaultEEEEEvvEEEEvNT_6ParamsE --------------------------
	.section	.nv.constant0._ZN7cutlass13device_kernelINS_4gemm6kernel13GemmUniversalIN4cute5tupleIJiiiiEEENS1_10collective13CollectiveMmaINS1_34MainloopSm90TmaGmmaWarpSpecializedILi3ENS5_IJNS4_1CILi4EEENSA_ILi2EEENSA_ILi1EEEEEENS1_35KernelTmaWarpSpecializedCooperativeEEENS5_IJNSA_ILi128EEESH_NSA_ILi64EEEEEENS_6half_tENS5_IJlSD_lEEESK_NS5_IJSD_llEEENS4_8TiledMMAINS4_8MMA_AtomIJNS4_4SM904GMMA26MMA_64x128x16_F32F16F16_SSILNSQ_5MajorE0ELSS_1ELNSQ_7ScaleInE1ELST_1EEEEEENS4_6LayoutINS5_IJSC_SD_SD_EEENS5_IJSD_NSA_ILi0EEESY_EEEEENS5_IJNS4_10UnderscoreES11_S11_EEEEENS4_23SM90_TMA_LOAD_MULTICASTENS4_14ComposedLayoutINS4_7SwizzleILi3ELi4ELi3EEENS4_18smem_ptr_flag_bitsILi16EEENSW_INS5_IJNSA_ILi8EEESI_EEENS5_IJSI_SD_EEEEEEEvNS4_8identityES14_NS15_IS17_S19_NSW_INS5_IJSI_S1A_EEENS5_IJSD_SI_EEEEEEEvS1F_EENS_8epilogue10collective6detail29Sm90TmaWarpSpecializedAdapterINS1M_15DefaultEpilogueISK_SL_SL_NS1L_6thread17LinearCombinationISK_Li1EffLNS1Q_9ScaleType4KindE0ELNS_15FloatRoundStyleE2ESK_EENS1_15EpilogueDefaultEEEEEvvEEEEvNT_6ParamsE,"a",@progbits
	.sectionflags	@""
	.align	4
.nv.constant0._ZN7cutlass13device_kernelINS_4gemm6kernel13GemmUniversalIN4cute5tupleIJiiiiEEENS1_10collective13CollectiveMmaINS1_34MainloopSm90TmaGmmaWarpSpecializedILi3ENS5_IJNS4_1CILi4EEENSA_ILi2EEENSA_ILi1EEEEEENS1_35KernelTmaWarpSpecializedCooperativeEEENS5_IJNSA_ILi128EEESH_NSA_ILi64EEEEEENS_6half_tENS5_IJlSD_lEEESK_NS5_IJSD_llEEENS4_8TiledMMAINS4_8MMA_AtomIJNS4_4SM904GMMA26MMA_64x128x16_F32F16F16_SSILNSQ_5MajorE0ELSS_1ELNSQ_7ScaleInE1ELST_1EEEEEENS4_6LayoutINS5_IJSC_SD_SD_EEENS5_IJSD_NSA_ILi0EEESY_EEEEENS5_IJNS4_10UnderscoreES11_S11_EEEEENS4_23SM90_TMA_LOAD_MULTICASTENS4_14ComposedLayoutINS4_7SwizzleILi3ELi4ELi3EEENS4_18smem_ptr_flag_bitsILi16EEENSW_INS5_IJNSA_ILi8EEESI_EEENS5_IJSI_SD_EEEEEEEvNS4_8identityES14_NS15_IS17_S19_NSW_INS5_IJSI_S1A_EEENS5_IJSD_SI_EEEEEEEvS1F_EENS_8epilogue10collective6detail29Sm90TmaWarpSpecializedAdapterINS1M_15DefaultEpilogueISK_SL_SL_NS1L_6thread17LinearCombinationISK_Li1EffLNS1Q_9ScaleType4KindE0ELNS_15FloatRoundStyleE2ESK_EENS1_15EpilogueDefaultEEEEEvvEEEEvNT_6ParamsE:
	.zero		1664


//--------------------- SYMBOLS --------------------------

	.type		.nv.reservedSmem.offset0,@object
	.size		.nv.reservedSmem.offset0,0x4
	.type		__assertfail,@function
